	.headerflags	@"EF_CUDA_TEXMODE_UNIFIED EF_CUDA_64BIT_ADDRESS EF_CUDA_ACCELERATORS EF_CUDA_SM90 EF_CUDA_VIRTUAL_SM(EF_CUDA_SM90)"
	.elftype	@"ET_EXEC"


//--------------------- .nv.info                  --------------------------
	.section	.nv.info,"",@"SHT_CUDA_INFO"
	.align	4


	//----- nvinfo : EIATTR_REGCOUNT
	.align		4
        /*0000*/ 	.byte	0x04, 0x2f
        /*0002*/ 	.short	(.L_1 - .L_0)
	.align		4
.L_0:
        /*0004*/ 	.word	index@(triton_per_fused_div_lt_mean_mul_stack_sub_where_0)
        /*0008*/ 	.word	0x00000028


	//----- nvinfo : EIATTR_MIN_STACK_SIZE
	.align		4
.L_1:
        /*000c*/ 	.byte	0x04, 0x12
        /*000e*/ 	.short	(.L_3 - .L_2)
	.align		4
.L_2:
        /*0010*/ 	.word	index@(triton_per_fused_div_lt_mean_mul_stack_sub_where_0)
        /*0014*/ 	.word	0x00000000


	//----- nvinfo : EIATTR_FRAME_SIZE
	.align		4
.L_3:
        /*0018*/ 	.byte	0x04, 0x11
        /*001a*/ 	.short	(.L_5 - .L_4)
	.align		4
.L_4:
        /*001c*/ 	.word	index@(triton_per_fused_div_lt_mean_mul_stack_sub_where_0)
        /*0020*/ 	.word	0x00000000


	//----- nvinfo : EIATTR_MIN_STACK_SIZE
	.align		4
.L_5:
        /*0024*/ 	.byte	0x04, 0x12
        /*0026*/ 	.short	(.L_7 - .L_6)
	.align		4
.L_6:
        /*0028*/ 	.word	index@(triton_per_fused_div_lt_mean_mul_stack_sub_where_0)
        /*002c*/ 	.word	0x00000000
.L_7:


//--------------------- .nv.info.triton_per_fused_div_lt_mean_mul_stack_sub_where_0 --------------------------
	.section	.nv.info.triton_per_fused_div_lt_mean_mul_stack_sub_where_0,"",@"SHT_CUDA_INFO"
	.sectionflags	@""
	.align	4


	//----- nvinfo : EIATTR_CUDA_API_VERSION
	.align		4
        /*0000*/ 	.byte	0x04, 0x37
        /*0002*/ 	.short	(.L_9 - .L_8)
.L_8:
        /*0004*/ 	.word	0x0000007c


	//----- nvinfo : EIATTR_KPARAM_INFO
	.align		4
.L_9:
        /*0008*/ 	.byte	0x04, 0x17
        /*000a*/ 	.short	(.L_11 - .L_10)
.L_10:
        /*000c*/ 	.word	0x00000000
        /*0010*/ 	.short	0x0003
        /*0012*/ 	.short	0x0018
        /*0014*/ 	.byte	0x00, 0xf0, 0x11, 0x00


	//----- nvinfo : EIATTR_KPARAM_INFO
	.align		4
.L_11:
        /*0018*/ 	.byte	0x04, 0x17
        /*001a*/ 	.short	(.L_13 - .L_12)
.L_12:
        /*001c*/ 	.word	0x00000000
        /*0020*/ 	.short	0x0002
        /*0022*/ 	.short	0x0010
        /*0024*/ 	.byte	0x00, 0xf4, 0x21, 0x00


	//----- nvinfo : EIATTR_KPARAM_INFO
	.align		4
.L_13:
        /*0028*/ 	.byte	0x04, 0x17
        /*002a*/ 	.short	(.L_15 - .L_14)
.L_14:
        /*002c*/ 	.word	0x00000000
        /*0030*/ 	.short	0x0001
        /*0032*/ 	.short	0x0008
        /*0034*/ 	.byte	0x00, 0xf4, 0x21, 0x00


	//----- nvinfo : EIATTR_KPARAM_INFO
	.align		4
.L_15:
        /*0038*/ 	.byte	0x04, 0x17
        /*003a*/ 	.short	(.L_17 - .L_16)
.L_16:
        /*003c*/ 	.word	0x00000000
        /*0040*/ 	.short	0x0000
        /*0042*/ 	.short	0x0000
        /*0044*/ 	.byte	0x00, 0xf4, 0x21, 0x00


	//----- nvinfo : EIATTR_SPARSE_MMA_MASK
	.align		4
.L_17:
        /*0048*/ 	.byte	0x03, 0x50
        /*004a*/ 	.short	0x0000


	//----- nvinfo : EIATTR_MAXREG_COUNT
	.align		4
        /*004c*/ 	.byte	0x03, 0x1b
        /*004e*/ 	.short	0x00ff


	//----- nvinfo : EIATTR_COOP_GROUP_MASK_REGIDS
	.align		4
        /*0050*/ 	.byte	0x04, 0x29
        /*0052*/ 	.short	(.L_19 - .L_18)


	//   ....[0]....
.L_18:
        /*0054*/ 	.word	0xffffffff


	//   ....[1]....
        /*0058*/ 	.word	0xffffffff


	//   ....[2]....
        /*005c*/ 	.word	0xffffffff


	//   ....[3]....
        /*0060*/ 	.word	0xffffffff


	//   ....[4]....
        /*0064*/ 	.word	0xffffffff


	//   ....[5]....
        /*0068*/ 	.word	0xffffffff


	//----- nvinfo : EIATTR_COOP_GROUP_INSTR_OFFSETS
	.align		4
.L_19:
        /*006c*/ 	.byte	0x04, 0x28
        /*006e*/ 	.short	(.L_21 - .L_20)


	//   ....[0]....
.L_20:
        /*0070*/ 	.word	0x00002350


	//   ....[1]....
        /*0074*/ 	.word	0x00002370


	//   ....[2]....
        /*0078*/ 	.word	0x00002390


	//   ....[3]....
        /*007c*/ 	.word	0x000023b0


	//   ....[4]....
        /*0080*/ 	.word	0x000023f0


	//   ....[5]....
        /*0084*/ 	.word	0x000024d0


	//----- nvinfo : EIATTR_EXIT_INSTR_OFFSETS
	.align		4
.L_21:
        /*0088*/ 	.byte	0x04, 0x1c
        /*008a*/ 	.short	(.L_23 - .L_22)


	//   ....[0]....
.L_22:
        /*008c*/ 	.word	0x00002540


	//   ....[1]....
        /*0090*/ 	.word	0x00002590


	//----- nvinfo : EIATTR_REQNTID
	.align		4
.L_23:
        /*0094*/ 	.byte	0x04, 0x10
        /*0096*/ 	.short	(.L_25 - .L_24)
.L_24:
        /*0098*/ 	.word	0x00000040
        /*009c*/ 	.word	0x00000001
        /*00a0*/ 	.word	0x00000001


	//----- nvinfo : EIATTR_CBANK_PARAM_SIZE
	.align		4
.L_25:
        /*00a4*/ 	.byte	0x03, 0x19
        /*00a6*/ 	.short	0x001c


	//----- nvinfo : EIATTR_PARAM_CBANK
	.align		4
        /*00a8*/ 	.byte	0x04, 0x0a
        /*00aa*/ 	.short	(.L_27 - .L_26)
	.align		4
.L_26:
        /*00ac*/ 	.word	index@(.nv.constant0.triton_per_fused_div_lt_mean_mul_stack_sub_where_0)
        /*00b0*/ 	.short	0x0210
        /*00b2*/ 	.short	0x001c


	//----- nvinfo : EIATTR_SW_WAR
	.align		4
.L_27:
        /*00b4*/ 	.byte	0x04, 0x36
        /*00b6*/ 	.short	(.L_29 - .L_28)
.L_28:
        /*00b8*/ 	.word	0x00000008
.L_29:


//--------------------- .nv.callgraph             --------------------------
	.section	.nv.callgraph,"",@"SHT_CUDA_CALLGRAPH"
	.align	4
	.sectionentsize	8
	.align		4
        /*0000*/ 	.word	0x00000000
	.align		4
        /*0004*/ 	.word	0xffffffff
	.align		4
        /*0008*/ 	.word	0x00000000
	.align		4
        /*000c*/ 	.word	0xfffffffe
	.align		4
        /*0010*/ 	.word	0x00000000
	.align		4
        /*0014*/ 	.word	0xfffffffd
	.align		4
        /*0018*/ 	.word	0x00000000
	.align		4
        /*001c*/ 	.word	0xfffffffc


//--------------------- .text.triton_per_fused_div_lt_mean_mul_stack_sub_where_0 --------------------------
	.section	.text.triton_per_fused_div_lt_mean_mul_stack_sub_where_0,"ax",@progbits
	.sectionflags	@"SHF_BARRIERS=1"
	.align	128
        .global         triton_per_fused_div_lt_mean_mul_stack_sub_where_0
        .type           triton_per_fused_div_lt_mean_mul_stack_sub_where_0,@function
        .size           triton_per_fused_div_lt_mean_mul_stack_sub_where_0,(.L_x_1 - triton_per_fused_div_lt_mean_mul_stack_sub_where_0)
        .other          triton_per_fused_div_lt_mean_mul_stack_sub_where_0,@"STO_CUDA_ENTRY STV_DEFAULT"
triton_per_fused_div_lt_mean_mul_stack_sub_where_0:
.text.triton_per_fused_div_lt_mean_mul_stack_sub_where_0:
[----:B------:R-:W0:Y:S01]  /*0000*/  LDC R1, c[0x0][0x28] ;  /* 0x00000a00ff017b82 */ /* 0x000e220000000800 */
[----:B------:R-:W1:Y:S07]  /*0010*/  S2R R33, SR_TID.X ;  /* 0x0000000000217919 */ /* 0x000e6e0000002100 */
[----:B------:R-:W2:Y:S01]  /*0020*/  LDC.64 R2, c[0x0][0x220] ;  /* 0x00008800ff027b82 */ /* 0x000ea20000000a00 */
[----:B------:R-:W-:Y:S02]  /*0030*/  CS2R R14, SRZ ;  /* 0x00000000000e7805 */ /* 0x000fe4000001ff00 */
[----:B------:R-:W-:Y:S01]  /*0040*/  CS2R R26, SRZ ;  /* 0x00000000001a7805 */ /* 0x000fe2000001ff00 */
[----:B------:R-:W-:-:S04]  /*0050*/  ULDC.64 UR6, c[0x0][0x208] ;  /* 0x0000820000067ab9 */ /* 0x000fc80000000a00 */
[----:B------:R-:W3:Y:S01]  /*0060*/  LDC.64 R4, c[0x0][0x218] ;  /* 0x00008600ff047b82 */ /* 0x000ee20000000a00 */
[----:B------:R-:W-:Y:S02]  /*0070*/  CS2R R12, SRZ ;  /* 0x00000000000c7805 */ /* 0x000fe4000001ff00 */
[----:B------:R-:W-:Y:S02]  /*0080*/  CS2R R28, SRZ ;  /* 0x00000000001c7805 */ /* 0x000fe4000001ff00 */
[----:B-1----:R-:W-:Y:S02]  /*0090*/  SHF.R.U32.HI R7, RZ, 0x2, R33 ;  /* 0x00000002ff077819 */ /* 0x002fe40000011621 */
[----:B------:R-:W-:Y:S02]  /*00a0*/  LOP3.LUT P2, R30, R33, 0x3, RZ, 0xc0, !PT ;  /* 0x00000003211e7812 */ /* 0x000fe4000784c0ff */
[----:B------:R-:W-:-:S05]  /*00b0*/  SGXT.U32 R7, R7, 0x4 ;  /* 0x000000040707781a */ /* 0x000fca0000000000 */
[----:B--2---:R-:W-:-:S04]  /*00c0*/  IMAD.WIDE.U32 R2, R7, 0x4, R2 ;  /* 0x0000000407027825 */ /* 0x004fc800078e0002 */
[----:B---3--:R-:W-:Y:S02]  /*00d0*/  IMAD.WIDE.U32 R4, R7, 0x4, R4 ;  /* 0x0000000407047825 */ /* 0x008fe400078e0004 */
[----:B------:R-:W2:Y:S04]  /*00e0*/  @!P2 LDG.E.EL R14, desc[UR6][R2.64] ;  /* 0x00000006020ea981 */ /* 0x000ea8000c2e1900 */
[----:B------:R-:W3:Y:S04]  /*00f0*/  @!P2 LDG.E.EL R27, desc[UR6][R2.64+0x80] ;  /* 0x00008006021ba981 */ /* 0x000ee8000c2e1900 */
[----:B------:R-:W4:Y:S04]  /*0100*/  @!P2 LDG.E.EL R26, desc[UR6][R4.64+0x80] ;  /* 0x00008006041aa981 */ /* 0x000f28000c2e1900 */
[----:B------:R-:W5:Y:S04]  /*0110*/  @!P2 LDG.E.EL R13, desc[UR6][R4.64] ;  /* 0x00000006040da981 */ /* 0x000f68000c2e1900 */
[----:B------:R-:W5:Y:S04]  /*0120*/  @!P2 LDG.E.EL R15, desc[UR6][R2.64+0x100] ;  /* 0x00010006020fa981 */ /* 0x000f68000c2e1900 */
[----:B------:R-:W5:Y:S04]  /*0130*/  @!P2 LDG.E.EL R29, desc[UR6][R2.64+0x180] ;  /* 0x00018006021da981 */ /* 0x000f68000c2e1900 */
[----:B------:R-:W5:Y:S04]  /*0140*/  @!P2 LDG.E.EL R28, desc[UR6][R4.64+0x180] ;  /* 0x00018006041ca981 */ /* 0x000f68000c2e1900 */
[----:B------:R-:W5:Y:S01]  /*0150*/  @!P2 LDG.E.EL R12, desc[UR6][R4.64+0x100] ;  /* 0x00010006040ca981 */ /* 0x000f62000c2e1900 */
[----:B------:R-:W-:Y:S01]  /*0160*/  HFMA2.MMA R7, -RZ, RZ, 0, 0 ;  /* 0x00000000ff077435 */ /* 0x000fe200000001ff */
[----:B------:R-:W-:-:S02]  /*0170*/  CS2R R10, SRZ ;  /* 0x00000000000a7805 */ /* 0x000fc4000001ff00 */
[----:B------:R-:W-:Y:S02]  /*0180*/  CS2R R22, SRZ ;  /* 0x0000000000167805 */ /* 0x000fe4000001ff00 */
[----:B------:R-:W-:Y:S02]  /*0190*/  CS2R R24, SRZ ;  /* 0x0000000000187805 */ /* 0x000fe4000001ff00 */
[----:B------:R-:W-:Y:S01]  /*01a0*/  ISETP.NE.AND P1, PT, R30, 0x1, PT ;  /* 0x000000011e00780c */ /* 0x000fe20003f25270 */
[----:B------:R-:W5:Y:S04]  /*01b0*/  @!P2 LDG.E.EL R11, desc[UR6][R2.64+0x280] ;  /* 0x00028006020ba981 */ /* 0x000f68000c2e1900 */
[----:B------:R-:W5:Y:S01]  /*01c0*/  @!P2 LDG.E.EL R7, desc[UR6][R2.64+0x200] ;  /* 0x000200060207a981 */ /* 0x000f62000c2e1900 */
[----:B------:R-:W-:-:S03]  /*01d0*/  CS2R R20, SRZ ;  /* 0x0000000000147805 */ /* 0x000fc6000001ff00 */
[----:B------:R-:W5:Y:S04]  /*01e0*/  @!P2 LDG.E.EL R23, desc[UR6][R4.64+0x280] ;  /* 0x000280060417a981 */ /* 0x000f68000c2e1900 */
[----:B------:R-:W5:Y:S01]  /*01f0*/  @!P2 LDG.E.EL R25, desc[UR6][R4.64+0x200] ;  /* 0x000200060419a981 */ /* 0x000f62000c2e1900 */
[----:B------:R-:W-:Y:S02]  /*0200*/  MOV R0, RZ ;  /* 0x000000ff00007202 */ /* 0x000fe40000000f00 */
[----:B------:R-:W-:Y:S02]  /*0210*/  CS2R R16, SRZ ;  /* 0x0000000000107805 */ /* 0x000fe4000001ff00 */
[----:B------:R-:W-:Y:S01]  /*0220*/  CS2R R18, SRZ ;  /* 0x0000000000127805 */ /* 0x000fe2000001ff00 */
[----:B------:R-:W5:Y:S04]  /*0230*/  @!P2 LDG.E.EL R21, desc[UR6][R2.64+0x300] ;  /* 0x000300060215a981 */ /* 0x000f68000c2e1900 */
[----:B------:R-:W5:Y:S01]  /*0240*/  @!P2 LDG.E.EL R22, desc[UR6][R2.64+0x380] ;  /* 0x000380060216a981 */ /* 0x000f62000c2e1900 */
[----:B------:R-:W-:-:S03]  /*0250*/  CS2R R8, SRZ ;  /* 0x0000000000087805 */ /* 0x000fc6000001ff00 */
[----:B------:R-:W5:Y:S04]  /*0260*/  @!P2 LDG.E.EL R0, desc[UR6][R4.64+0x380] ;  /* 0x000380060400a981 */ /* 0x000f68000c2e1900 */
        /* <DEDUP_REMOVED lines=8> */
[----:B------:R-:W5:Y:S01]  /*02f0*/  @!P1 LDG.E.EL R24, desc[UR6][R4.64+0x140] ;  /* 0x0001400604189981 */ /* 0x000f62000c2e1900 */
[----:B------:R-:W-:-:S04]  /*0300*/  ISETP.NE.AND P0, PT, R30, 0x3, PT ;  /* 0x000000031e00780c */ /* 0x000fc80003f05270 */
[----:B------:R-:W-:Y:S02]  /*0310*/  ISETP.GT.U32.AND P0, PT, R30, 0x1, P0 ;  /* 0x000000011e00780c */ /* 0x000fe40000704070 */
[----:B--2---:R-:W-:Y:S02]  /*0320*/  SEL R14, R14, RZ, !P2 ;  /* 0x000000ff0e0e7207 */ /* 0x004fe40005000000 */
[----:B---3--:R-:W-:Y:S02]  /*0330*/  SEL R27, R27, RZ, !P2 ;  /* 0x000000ff1b1b7207 */ /* 0x008fe40005000000 */
[----:B----4-:R-:W-:-:S03]  /*0340*/  SEL R26, R26, RZ, !P2 ;  /* 0x000000ff1a1a7207 */ /* 0x010fc60005000000 */
[----:B------:R-:W-:Y:S01]  /*0350*/  FADD R14, R14, R27 ;  /* 0x0000001b0e0e7221 */ /* 0x000fe20000000000 */
[----:B-----5:R-:W-:Y:S02]  /*0360*/  SEL R27, R13, RZ, !P2 ;  /* 0x000000ff0d1b7207 */ /* 0x020fe40005000000 */
[----:B------:R-:W-:Y:S02]  /*0370*/  SEL R31, R15, RZ, !P2 ;  /* 0x000000ff0f1f7207 */ /* 0x000fe40005000000 */
[----:B------:R-:W-:Y:S01]  /*0380*/  SEL R32, R29, RZ, !P2 ;  /* 0x000000ff1d207207 */ /* 0x000fe20005000000 */
[--C-:B------:R-:W-:Y:S01]  /*0390*/  FADD R15, R26, R27.reuse ;  /* 0x0000001b1a0f7221 */ /* 0x100fe20000000000 */
[----:B------:R-:W-:Y:S01]  /*03a0*/  FMUL R14, R14, 0.5 ;  /* 0x3f0000000e0e7820 */ /* 0x000fe20000400000 */
[----:B------:R-:W-:Y:S01]  /*03b0*/  SEL R28, R28, RZ, !P2 ;  /* 0x000000ff1c1c7207 */ /* 0x000fe20005000000 */
[----:B------:R-:W-:Y:S01]  /*03c0*/  FADD R26, R26, -R27 ;  /* 0x8000001b1a1a7221 */ /* 0x000fe20000000000 */
[----:B------:R-:W-:Y:S01]  /*03d0*/  SEL R13, R12, RZ, !P2 ;  /* 0x000000ff0c0d7207 */ /* 0x000fe20005000000 */
[----:B------:R-:W-:Y:S01]  /*03e0*/  FADD R12, R31, R32 ;  /* 0x000000201f0c7221 */ /* 0x000fe20000000000 */
[----:B------:R-:W-:-:S03]  /*03f0*/  FFMA R27, R15, 0.5, -R14 ;  /* 0x3f0000000f1b7823 */ /* 0x000fc6000000080e */
[--C-:B------:R-:W-:Y:S01]  /*0400*/  FADD R31, R28, R13.reuse ;  /* 0x0000000d1c1f7221 */ /* 0x100fe20000000000 */
[----:B------:R-:W-:Y:S01]  /*0410*/  FMUL R14, R12, 0.5 ;  /* 0x3f0000000c0e7820 */ /* 0x000fe20000400000 */
[----:B------:R-:W-:Y:S01]  /*0420*/  FADD R28, R28, -R13 ;  /* 0x8000000d1c1c7221 */ /* 0x000fe20000000000 */
[----:B------:R-:W-:Y:S01]  /*0430*/  FFMA R15, |R27|, 2, R26 ;  /* 0x400000001b0f7823 */ /* 0x000fe2000000021a */
[----:B------:R-:W-:Y:S01]  /*0440*/  CS2R R12, SRZ ;  /* 0x00000000000c7805 */ /* 0x000fe2000001ff00 */
[----:B------:R-:W-:Y:S01]  /*0450*/  FFMA R31, R31, 0.5, -R14 ;  /* 0x3f0000001f1f7823 */ /* 0x000fe2000000080e */
[----:B------:R-:W-:Y:S01]  /*0460*/  HFMA2.MMA R14, -RZ, RZ, 0, 0 ;  /* 0x00000000ff0e7435 */ /* 0x000fe200000001ff */
[----:B------:R-:W-:Y:S01]  /*0470*/  FADD R32, R15, 0.0010000000474974513054 ;  /* 0x3a83126f0f207421 */ /* 0x000fe20000000000 */
[----:B------:R-:W-:Y:S02]  /*0480*/  MOV R15, RZ ;  /* 0x000000ff000f7202 */ /* 0x000fe40000000f00 */
[----:B------:R-:W2:Y:S04]  /*0490*/  @!P1 LDG.E.EL R12, desc[UR6][R2.64+0x240] ;  /* 0x00024006020c9981 */ /* 0x000ea8000c2e1900 */
[----:B------:R-:W3:Y:S04]  /*04a0*/  @!P1 LDG.E.EL R13, desc[UR6][R2.64+0x2c0] ;  /* 0x0002c006020d9981 */ /* 0x000ee8000c2e1900 */
[----:B------:R-:W4:Y:S04]  /*04b0*/  @!P1 LDG.E.EL R14, desc[UR6][R4.64+0x2c0] ;  /* 0x0002c006040e9981 */ /* 0x000f28000c2e1900 */
[----:B------:R-:W5:Y:S01]  /*04c0*/  @!P1 LDG.E.EL R15, desc[UR6][R4.64+0x240] ;  /* 0x00024006040f9981 */ /* 0x000f62000c2e1900 */
[----:B------:R-:W-:Y:S01]  /*04d0*/  FFMA R29, |R31|, 2, R28 ;  /* 0x400000001f1d7823 */ /* 0x000fe2000000021c */
[----:B------:R-:W-:-:S03]  /*04e0*/  FSETP.GT.AND P5, PT, |R32|, 8.50705917302346158658e+37, PT ;  /* 0x7e8000002000780b */ /* 0x000fc60003fa4200 */
[----:B------:R-:W-:Y:S01]  /*04f0*/  FADD R34, R29, 0.0010000000474974513054 ;  /* 0x3a83126f1d227421 */ /* 0x000fe20000000000 */
[----:B------:R-:W-:-:S04]  /*0500*/  FSETP.GEU.AND P3, PT, |R32|, 1.175494350822287508e-38, PT ;  /* 0x008000002000780b */ /* 0x000fc80003f6e200 */
[C---:B------:R-:W-:Y:S02]  /*0510*/  FSETP.GT.AND P6, PT, |R34|.reuse, 8.50705917302346158658e+37, PT ;  /* 0x7e8000002200780b */ /* 0x040fe40003fc4200 */
[----:B------:R-:W-:-:S03]  /*0520*/  FSETP.GEU.AND P4, PT, |R34|, 1.175494350822287508e-38, PT ;  /* 0x008000002200780b */ /* 0x000fc60003f8e200 */
[----:B------:R-:W-:-:S04]  /*0530*/  @P5 FMUL R32, R32, 0.25 ;  /* 0x3e80000020205820 */ /* 0x000fc80000400000 */
[----:B------:R-:W-:-:S04]  /*0540*/  @!P3 FMUL R32, R32, 16777216 ;  /* 0x4b8000002020b820 */ /* 0x000fc80000400000 */
[----:B------:R-:W-:Y:S01]  /*0550*/  @P6 FMUL R34, R34, 0.25 ;  /* 0x3e80000022226820 */ /* 0x000fe20000400000 */
[----:B------:R1:W1:Y:S03]  /*0560*/  MUFU.RCP R29, R32 ;  /* 0x00000020001d7308 */ /* 0x0002660000001000 */
[----:B------:R-:W-:Y:S01]  /*0570*/  @!P4 FMUL R34, R34, 16777216 ;  /* 0x4b8000002222c820 */ /* 0x000fe20000400000 */
[----:B------:R-:W-:Y:S01]  /*0580*/  FFMA R26, |R27|, -2, R26 ;  /* 0xc00000001b1a7823 */ /* 0x000fe2000000021a */
[----:B------:R-:W-:Y:S02]  /*0590*/  SEL R7, R7, RZ, !P2 ;  /* 0x000000ff07077207 */ /* 0x000fe40005000000 */
[----:B------:R-:W-:Y:S01]  /*05a0*/  SEL R11, R11, RZ, !P2 ;  /* 0x000000ff0b0b7207 */ /* 0x000fe20005000000 */
[----:B------:R-:W1:Y:S01]  /*05b0*/  MUFU.RCP R27, R34 ;  /* 0x00000022001b7308 */ /* 0x000e620000001000 */
[----:B------:R-:W-:Y:S01]  /*05c0*/  FFMA R28, |R31|, -2, R28 ;  /* 0xc00000001f1c7823 */ /* 0x000fe2000000021c */
[----:B------:R-:W-:Y:S01]  /*05d0*/  @P5 FMUL R26, R26, 0.25 ;  /* 0x3e8000001a1a5820 */ /* 0x000fe20000400000 */
[----:B------:R-:W-:Y:S01]  /*05e0*/  SEL R31, R23, RZ, !P2 ;  /* 0x000000ff171f7207 */ /* 0x000fe20005000000 */
[----:B------:R-:W-:Y:S01]  /*05f0*/  FADD R7, R7, R11 ;  /* 0x0000000b07077221 */ /* 0x000fe20000000000 */
[----:B------:R-:W-:Y:S01]  /*0600*/  SEL R36, R25, RZ, !P2 ;  /* 0x000000ff19247207 */ /* 0x000fe20005000000 */
[----:B------:R-:W-:Y:S01]  /*0610*/  @P6 FMUL R28, R28, 0.25 ;  /* 0x3e8000001c1c6820 */ /* 0x000fe20000400000 */
[----:B------:R-:W-:Y:S01]  /*0620*/  @!P3 FMUL R26, R26, 16777216 ;  /* 0x4b8000001a1ab820 */ /* 0x000fe20000400000 */
[----:B------:R-:W-:-:S02]  /*0630*/  FMUL R23, R7, 0.5 ;  /* 0x3f00000007177820 */ /* 0x000fc40000400000 */
[--C-:B-1----:R-:W-:Y:S01]  /*0640*/  FADD R32, R31, R36.reuse ;  /* 0x000000241f207221 */ /* 0x102fe20000000000 */
[----:B------:R-:W-:Y:S01]  /*0650*/  @!P4 FMUL R28, R28, 16777216 ;  /* 0x4b8000001c1cc820 */ /* 0x000fe20000400000 */
[----:B0-----:R-:W-:Y:S01]  /*0660*/  FMUL R11, R29, R26 ;  /* 0x0000001a1d0b7220 */ /* 0x001fe20000400000 */
[----:B------:R-:W-:Y:S01]  /*0670*/  FADD R36, R31, -R36 ;  /* 0x800000241f247221 */ /* 0x000fe20000000000 */
[----:B------:R-:W-:Y:S01]  /*0680*/  SEL R26, R21, RZ, !P2 ;  /* 0x000000ff151a7207 */ /* 0x000fe20005000000 */
[----:B------:R-:W-:Y:S01]  /*0690*/  FFMA R31, R32, 0.5, -R23 ;  /* 0x3f000000201f7823 */ /* 0x000fe20000000817 */
[----:B------:R-:W-:Y:S01]  /*06a0*/  SEL R21, R22, RZ, !P2 ;  /* 0x000000ff16157207 */ /* 0x000fe20005000000 */
[----:B------:R-:W-:Y:S01]  /*06b0*/  FMUL R7, R27, R28 ;  /* 0x0000001c1b077220 */ /* 0x000fe20000400000 */
[----:B------:R-:W-:Y:S02]  /*06c0*/  CS2R R22, SRZ ;  /* 0x0000000000167805 */ /* 0x000fe4000001ff00 */
[----:B------:R-:W-:-:S02]  /*06d0*/  SEL R27, R0, RZ, !P2 ;  /* 0x000000ff001b7207 */ /* 0x000fc40005000000 */
[----:B------:R-:W-:Y:S02]  /*06e0*/  SEL R0, R17, RZ, !P1 ;  /* 0x000000ff11007207 */ /* 0x000fe40004800000 */
[----:B------:R-:W-:Y:S01]  /*06f0*/  SEL R17, R18, RZ, !P1 ;  /* 0x000000ff12117207 */ /* 0x000fe20004800000 */
[----:B------:R-:W5:Y:S01]  /*0700*/  @P0 LDG.E.EL R22, desc[UR6][R2.64+0x80] ;  /* 0x0000800602160981 */ /* 0x000f62000c2e1900 */
[----:B------:R-:W-:Y:S02]  /*0710*/  SEL R19, R19, RZ, !P1 ;  /* 0x000000ff13137207 */ /* 0x000fe40004800000 */
[----:B------:R-:W-:Y:S01]  /*0720*/  SEL R20, R20, RZ, !P1 ;  /* 0x000000ff14147207 */ /* 0x000fe20004800000 */
[----:B------:R-:W5:Y:S01]  /*0730*/  @P0 LDG.E.EL R23, desc[UR6][R2.64] ;  /* 0x0000000602170981 */ /* 0x000f62000c2e1900 */
[----:B------:R-:W-:Y:S01]  /*0740*/  FADD R0, R0, R17 ;  /* 0x0000001100007221 */ /* 0x000fe20000000000 */
[----:B------:R-:W-:Y:S01]  /*0750*/  SEL R8, R8, RZ, !P2 ;  /* 0x000000ff08087207 */ /* 0x000fe20005000000 */
[----:B------:R-:W-:Y:S01]  /*0760*/  FADD R21, R26, R21 ;  /* 0x000000151a157221 */ /* 0x000fe20000000000 */
[----:B------:R-:W-:Y:S01]  /*0770*/  FADD R17, R19, R20 ;  /* 0x0000001413117221 */ /* 0x000fe20000000000 */
[----:B------:R-:W-:-:S02]  /*0780*/  FMUL R0, R0, 0.5 ;  /* 0x3f00000000007820 */ /* 0x000fc40000400000 */
[C-C-:B------:R-:W-:Y:S01]  /*0790*/  FADD R26, R27.reuse, -R8.reuse ;  /* 0x800000081b1a7221 */ /* 0x140fe20000000000 */
[----:B------:R-:W-:Y:S01]  /*07a0*/  FADD R8, R27, R8 ;  /* 0x000000081b087221 */ /* 0x000fe20000000000 */
[----:B------:R-:W-:Y:S01]  /*07b0*/  FMUL R21, R21, 0.5 ;  /* 0x3f00000015157820 */ /* 0x000fe20000400000 */
[----:B------:R-:W-:Y:S01]  /*07c0*/  FADD R27, R19, -R20 ;  /* 0x80000014131b7221 */ /* 0x000fe20000000000 */
[----:B------:R-:W-:Y:S01]  /*07d0*/  FFMA R28, R17, 0.5, -R0 ;  /* 0x3f000000111c7823 */ /* 0x000fe20000000800 */
[----:B------:R-:W-:Y:S01]  /*07e0*/  CS2R R18, SRZ ;  /* 0x0000000000127805 */ /* 0x000fe2000001ff00 */
[----:B------:R-:W-:Y:S01]  /*07f0*/  HFMA2.MMA R0, -RZ, RZ, 0, 0 ;  /* 0x00000000ff007435 */ /* 0x000fe200000001ff */
[----:B------:R-:W-:Y:S01]  /*0800*/  FFMA R29, R8, 0.5, -R21 ;  /* 0x3f000000081d7823 */ /* 0x000fe20000000815 */
[----:B------:R-:W-:Y:S02]  /*0810*/  CS2R R20, SRZ ;  /* 0x0000000000147805 */ /* 0x000fe4000001ff00 */
[----:B------:R-:W-:Y:S01]  /*0820*/  MOV R17, RZ ;  /* 0x000000ff00117202 */ /* 0x000fe20000000f00 */
[----:B------:R-:W5:Y:S04]  /*0830*/  @!P1 LDG.E.EL R18, desc[UR6][R2.64+0x340] ;  /* 0x0003400602129981 */ /* 0x000f68000c2e1900 */
[----:B------:R-:W5:Y:S04]  /*0840*/  @!P1 LDG.E.EL R19, desc[UR6][R2.64+0x3c0] ;  /* 0x0003c00602139981 */ /* 0x000f68000c2e1900 */
[----:B------:R-:W5:Y:S04]  /*0850*/  @P0 LDG.E.EL R20, desc[UR6][R4.64+0x80] ;  /* 0x0000800604140981 */ /* 0x000f68000c2e1900 */
[----:B------:R-:W5:Y:S04]  /*0860*/  @P0 LDG.E.EL R21, desc[UR6][R4.64] ;  /* 0x0000000604150981 */ /* 0x000f68000c2e1900 */
[----:B------:R-:W5:Y:S04]  /*0870*/  @!P1 LDG.E.EL R0, desc[UR6][R4.64+0x3c0] ;  /* 0x0003c00604009981 */ /* 0x000f68000c2e1900 */
[----:B------:R-:W5:Y:S01]  /*0880*/  @!P1 LDG.E.EL R17, desc[UR6][R4.64+0x340] ;  /* 0x0003400604119981 */ /* 0x000f62000c2e1900 */
[C-C-:B------:R-:W-:Y:S01]  /*0890*/  FFMA R25, |R31|.reuse, -2, R36.reuse ;  /* 0xc00000001f197823 */ /* 0x140fe20000000224 */
[----:B------:R-:W-:-:S04]  /*08a0*/  FFMA R31, |R31|, 2, R36 ;  /* 0x400000001f1f7823 */ /* 0x000fc80000000224 */
[----:B------:R-:W-:-:S05]  /*08b0*/  FADD R31, R31, 0.0010000000474974513054 ;  /* 0x3a83126f1f1f7421 */ /* 0x000fca0000000000 */
[C---:B------:R-:W-:Y:S02]  /*08c0*/  FSETP.GT.AND P6, PT, |R31|.reuse, 8.50705917302346158658e+37, PT ;  /* 0x7e8000001f00780b */ /* 0x040fe40003fc4200 */
[----:B------:R-:W-:Y:S01]  /*08d0*/  FSETP.GEU.AND P3, PT, |R31|, 1.175494350822287508e-38, PT ;  /* 0x008000001f00780b */ /* 0x000fe20003f6e200 */
[----:B------:R-:W-:-:S04]  /*08e0*/  FFMA R8, |R29|, 2, R26 ;  /* 0x400000001d087823 */ /* 0x000fc8000000021a */
[----:B------:R-:W-:-:S06]  /*08f0*/  FADD R34, R8, 0.0010000000474974513054 ;  /* 0x3a83126f08227421 */ /* 0x000fcc0000000000 */
[----:B------:R-:W-:Y:S01]  /*0900*/  @P6 FMUL R31, R31, 0.25 ;  /* 0x3e8000001f1f6820 */ /* 0x000fe20000400000 */
[----:B------:R-:W-:-:S03]  /*0910*/  FSETP.GT.AND P4, PT, |R34|, 8.50705917302346158658e+37, PT ;  /* 0x7e8000002200780b */ /* 0x000fc60003f84200 */
[----:B------:R-:W-:Y:S01]  /*0920*/  @!P3 FMUL R31, R31, 16777216 ;  /* 0x4b8000001f1fb820 */ /* 0x000fe20000400000 */
[----:B------:R-:W-:-:S03]  /*0930*/  FSETP.GEU.AND P5, PT, |R34|, 1.175494350822287508e-38, PT ;  /* 0x008000002200780b */ /* 0x000fc60003fae200 */
[----:B------:R-:W0:Y:S01]  /*0940*/  MUFU.RCP R8, R31 ;  /* 0x0000001f00087308 */ /* 0x000e220000001000 */
[----:B------:R-:W-:Y:S01]  /*0950*/  FFMA R32, |R28|, 2, R27 ;  /* 0x400000001c207823 */ /* 0x000fe2000000021b */
[----:B------:R-:W-:-:S03]  /*0960*/  @P6 FMUL R25, R25, 0.25 ;  /* 0x3e80000019196820 */ /* 0x000fc60000400000 */
[----:B------:R-:W-:Y:S01]  /*0970*/  FADD R32, R32, 0.0010000000474974513054 ;  /* 0x3a83126f20207421 */ /* 0x000fe20000000000 */
[----:B------:R-:W-:Y:S01]  /*0980*/  @P4 FMUL R34, R34, 0.25 ;  /* 0x3e80000022224820 */ /* 0x000fe20000400000 */
[----:B------:R-:W-:-:S03]  /*0990*/  @!P3 FMUL R25, R25, 16777216 ;  /* 0x4b8000001919b820 */ /* 0x000fc60000400000 */
[----:B------:R-:W-:Y:S01]  /*09a0*/  @!P5 FMUL R34, R34, 16777216 ;  /* 0x4b8000002222d820 */ /* 0x000fe20000400000 */
[C---:B------:R-:W-:Y:S02]  /*09b0*/  FSETP.GT.AND P6, PT, |R32|.reuse, 8.50705917302346158658e+37, PT ;  /* 0x7e8000002000780b */ /* 0x040fe40003fc4200 */
[----:B------:R-:W-:Y:S01]  /*09c0*/  FSETP.GEU.AND P3, PT, |R32|, 1.175494350822287508e-38, PT ;  /* 0x008000002000780b */ /* 0x000fe20003f6e200 */
[----:B0-----:R-:W-:Y:S02]  /*09d0*/  FMUL R8, R8, R25 ;  /* 0x0000001908087220 */ /* 0x001fe40000400000 */
[----:B------:R-:W0:Y:S01]  /*09e0*/  MUFU.RCP R25, R34 ;  /* 0x0000002200197308 */ /* 0x000e220000001000 */
[----:B------:R-:W-:Y:S01]  /*09f0*/  FFMA R26, |R29|, -2, R26 ;  /* 0xc00000001d1a7823 */ /* 0x000fe2000000021a */
[----:B------:R-:W-:Y:S02]  /*0a00*/  SEL R9, R9, RZ, !P1 ;  /* 0x000000ff09097207 */ /* 0x000fe40004800000 */
[----:B------:R-:W-:Y:S01]  /*0a10*/  SEL R36, R10, RZ, !P1 ;  /* 0x000000ff0a247207 */ /* 0x000fe20004800000 */
[----:B------:R-:W-:Y:S01]  /*0a20*/  @P4 FMUL R26, R26, 0.25 ;  /* 0x3e8000001a1a4820 */ /* 0x000fe20000400000 */
[----:B------:R-:W-:-:S02]  /*0a30*/  SEL R16, R16, RZ, !P1 ;  /* 0x000000ff10107207 */ /* 0x000fc40004800000 */
[----:B------:R-:W-:Y:S01]  /*0a40*/  SEL R29, R24, RZ, !P1 ;  /* 0x000000ff181d7207 */ /* 0x000fe20004800000 */
[----:B------:R-:W-:Y:S01]  /*0a50*/  FADD R9, R9, R36 ;  /* 0x0000002409097221 */ /* 0x000fe20000000000 */
[----:B------:R-:W-:Y:S01]  /*0a60*/  @P6 FMUL R32, R32, 0.25 ;  /* 0x3e80000020206820 */ /* 0x000fe20000400000 */
[----:B------:R-:W-:Y:S02]  /*0a70*/  @!P5 FMUL R26, R26, 16777216 ;  /* 0x4b8000001a1ad820 */ /* 0x000fe40000400000 */
[--C-:B------:R-:W-:Y:S01]  /*0a80*/  FADD R31, R16, R29.reuse ;  /* 0x0000001d101f7221 */ /* 0x100fe20000000000 */
[----:B------:R-:W-:Y:S01]  /*0a90*/  FMUL R24, R9, 0.5 ;  /* 0x3f00000009187820 */ /* 0x000fe20000400000 */
[----:B------:R-:W-:Y:S01]  /*0aa0*/  @!P3 FMUL R32, R32, 16777216 ;  /* 0x4b8000002020b820 */ /* 0x000fe20000400000 */
[----:B0-----:R-:W-:Y:S01]  /*0ab0*/  FMUL R9, R25, R26 ;  /* 0x0000001a19097220 */ /* 0x001fe20000400000 */
[----:B------:R-:W-:Y:S01]  /*0ac0*/  FADD R34, R16, -R29 ;  /* 0x8000001d10227221 */ /* 0x000fe20000000000 */
[----:B------:R-:W-:Y:S01]  /*0ad0*/  FFMA R25, R31, 0.5, -R24 ;  /* 0x3f0000001f197823 */ /* 0x000fe20000000818 */
[----:B------:R0:W1:Y:S01]  /*0ae0*/  MUFU.RCP R10, R32 ;  /* 0x00000020000a7308 */ /* 0x0000620000001000 */
[----:B------:R-:W-:-:S02]  /*0af0*/  FFMA R27, |R28|, -2, R27 ;  /* 0xc00000001c1b7823 */ /* 0x000fc4000000021b */
[C-C-:B------:R-:W-:Y:S01]  /*0b00*/  FFMA R16, |R25|.reuse, -2, R34.reuse ;  /* 0xc000000019107823 */ /* 0x140fe20000000222 */
[----:B------:R-:W-:Y:S01]  /*0b10*/  FFMA R34, |R25|, 2, R34 ;  /* 0x4000000019227823 */ /* 0x000fe20000000222 */
[----:B------:R-:W-:Y:S01]  /*0b20*/  HFMA2.MMA R25, -RZ, RZ, 0, 0 ;  /* 0x00000000ff197435 */ /* 0x000fe200000001ff */
[----:B------:R-:W-:Y:S01]  /*0b30*/  @P6 FMUL R27, R27, 0.25 ;  /* 0x3e8000001b1b6820 */ /* 0x000fe20000400000 */
[----:B------:R-:W-:Y:S02]  /*0b40*/  CS2R R28, SRZ ;  /* 0x00000000001c7805 */ /* 0x000fe4000001ff00 */
[----:B------:R-:W-:Y:S02]  /*0b50*/  MOV R31, RZ ;  /* 0x000000ff001f7202 */ /* 0x000fe40000000f00 */
[----:B0-----:R-:W-:Y:S01]  /*0b60*/  MOV R32, RZ ;  /* 0x000000ff00207202 */ /* 0x001fe20000000f00 */
[----:B------:R-:W-:Y:S01]  /*0b70*/  @!P3 FMUL R27, R27, 16777216 ;  /* 0x4b8000001b1bb820 */ /* 0x000fe20000400000 */
[----:B------:R-:W-:Y:S01]  /*0b80*/  HFMA2.MMA R24, -RZ, RZ, 0, 0 ;  /* 0x00000000ff187435 */ /* 0x000fe200000001ff */
[----:B------:R-:W5:Y:S02]  /*0b90*/  @P0 LDG.E.EL R28, desc[UR6][R2.64+0x100] ;  /* 0x00010006021c0981 */ /* 0x000f64000c2e1900 */
[----:B-1----:R-:W-:-:S02]  /*0ba0*/  FMUL R10, R10, R27 ;  /* 0x0000001b0a0a7220 */ /* 0x002fc40000400000 */
[----:B------:R-:W5:Y:S01]  /*0bb0*/  @P0 LDG.E.EL R25, desc[UR6][R2.64+0x180] ;  /* 0x0001800602190981 */ /* 0x000f62000c2e1900 */
[----:B------:R-:W-:-:S03]  /*0bc0*/  CS2R R26, SRZ ;  /* 0x00000000001a7805 */ /* 0x000fc6000001ff00 */
[----:B------:R-:W5:Y:S04]  /*0bd0*/  @P0 LDG.E.EL R32, desc[UR6][R4.64+0x100] ;  /* 0x0001000604200981 */ /* 0x000f68000c2e1900 */
[----:B------:R-:W5:Y:S04]  /*0be0*/  @P0 LDG.E.EL R29, desc[UR6][R2.64+0x280] ;  /* 0x00028006021d0981 */ /* 0x000f68000c2e1900 */
[----:B------:R-:W5:Y:S04]  /*0bf0*/  @P0 LDG.E.EL R31, desc[UR6][R2.64+0x200] ;  /* 0x00020006021f0981 */ /* 0x000f68000c2e1900 */
[----:B------:R-:W5:Y:S04]  /*0c00*/  @P0 LDG.E.EL R26, desc[UR6][R4.64+0x280] ;  /* 0x00028006041a0981 */ /* 0x000f68000c2e1900 */
[----:B------:R-:W5:Y:S04]  /*0c10*/  @P0 LDG.E.EL R24, desc[UR6][R4.64+0x180] ;  /* 0x0001800604180981 */ /* 0x000f68000c2e1900 */
[----:B------:R-:W5:Y:S01]  /*0c20*/  @P0 LDG.E.EL R27, desc[UR6][R4.64+0x200] ;  /* 0x00020006041b0981 */ /* 0x000f62000c2e1900 */
[----:B------:R-:W-:-:S05]  /*0c30*/  FADD R34, R34, 0.0010000000474974513054 ;  /* 0x3a83126f22227421 */ /* 0x000fca0000000000 */
[C---:B------:R-:W-:Y:S02]  /*0c40*/  FSETP.GT.AND P4, PT, |R34|.reuse, 8.50705917302346158658e+37, PT ;  /* 0x7e8000002200780b */ /* 0x040fe40003f84200 */
[----:B------:R-:W-:-:S11]  /*0c50*/  FSETP.GEU.AND P5, PT, |R34|, 1.175494350822287508e-38, PT ;  /* 0x008000002200780b */ /* 0x000fd60003fae200 */
[----:B------:R-:W-:-:S04]  /*0c60*/  @P4 FMUL R34, R34, 0.25 ;  /* 0x3e80000022224820 */ /* 0x000fc80000400000 */
[----:B------:R-:W-:-:S04]  /*0c70*/  @!P5 FMUL R34, R34, 16777216 ;  /* 0x4b8000002222d820 */ /* 0x000fc80000400000 */
[----:B------:R-:W0:Y:S01]  /*0c80*/  MUFU.RCP R35, R34 ;  /* 0x0000002200237308 */ /* 0x000e220000001000 */
[----:B------:R-:W-:-:S04]  /*0c90*/  @P4 FMUL R16, R16, 0.25 ;  /* 0x3e80000010104820 */ /* 0x000fc80000400000 */
[----:B------:R-:W-:Y:S01]  /*0ca0*/  @!P5 FMUL R16, R16, 16777216 ;  /* 0x4b8000001010d820 */ /* 0x000fe20000400000 */
[----:B------:R-:W-:Y:S02]  /*0cb0*/  ISETP.NE.AND P3, PT, R30, 0x3, PT ;  /* 0x000000031e00780c */ /* 0x000fe40003f65270 */
[----:B--2---:R-:W-:Y:S02]  /*0cc0*/  SEL R12, R12, RZ, !P1 ;  /* 0x000000ff0c0c7207 */ /* 0x004fe40004800000 */
[----:B---3--:R-:W-:Y:S02]  /*0cd0*/  SEL R13, R13, RZ, !P1 ;  /* 0x000000ff0d0d7207 */ /* 0x008fe40004800000 */
[----:B----4-:R-:W-:-:S03]  /*0ce0*/  SEL R14, R14, RZ, !P1 ;  /* 0x000000ff0e0e7207 */ /* 0x010fc60004800000 */
[----:B------:R-:W-:Y:S01]  /*0cf0*/  FADD R13, R12, R13 ;  /* 0x0000000d0c0d7221 */ /* 0x000fe20000000000 */
[----:B-----5:R-:W-:Y:S01]  /*0d00*/  SEL R15, R15, RZ, !P1 ;  /* 0x000000ff0f0f7207 */ /* 0x020fe20004800000 */
[----:B0-----:R-:W-:Y:S02]  /*0d10*/  FMUL R12, R35, R16 ;  /* 0x00000010230c7220 */ /* 0x001fe40000400000 */
[----:B------:R-:W-:Y:S02]  /*0d20*/  FMUL R13, R13, 0.5 ;  /* 0x3f0000000d0d7820 */ /* 0x000fe40000400000 */
[----:B------:R-:W-:-:S04]  /*0d30*/  FADD R16, R14, R15 ;  /* 0x0000000f0e107221 */ /* 0x000fc80000000000 */
[----:B------:R-:W-:Y:S01]  /*0d40*/  FFMA R37, R16, 0.5, -R13 ;  /* 0x3f00000010257823 */ /* 0x000fe2000000080d */
[----:B------:R-:W-:Y:S01]  /*0d50*/  HFMA2.MMA R13, -RZ, RZ, 0, 0 ;  /* 0x00000000ff0d7435 */ /* 0x000fe200000001ff */
[----:B------:R-:W-:Y:S01]  /*0d60*/  FADD R34, R14, -R15 ;  /* 0x8000000f0e227221 */ /* 0x000fe20000000000 */
[----:B------:R-:W-:Y:S02]  /*0d70*/  CS2R R14, SRZ ;  /* 0x00000000000e7805 */ /* 0x000fe4000001ff00 */
[----:B------:R-:W-:-:S04]  /*0d80*/  MOV R16, RZ ;  /* 0x000000ff00107202 */ /* 0x000fc80000000f00 */
[----:B------:R-:W2:Y:S04]  /*0d90*/  @P0 LDG.E.EL R14, desc[UR6][R2.64+0x300] ;  /* 0x00030006020e0981 */ /* 0x000ea8000c2e1900 */
[----:B------:R-:W3:Y:S04]  /*0da0*/  @P0 LDG.E.EL R13, desc[UR6][R2.64+0x380] ;  /* 0x00038006020d0981 */ /* 0x000ee8000c2e1900 */
[----:B------:R-:W4:Y:S04]  /*0db0*/  @!P3 LDG.E.EL R15, desc[UR6][R4.64+0xc0] ;  /* 0x0000c006040fb981 */ /* 0x000f28000c2e1900 */
[----:B------:R-:W5:Y:S01]  /*0dc0*/  @!P3 LDG.E.EL R16, desc[UR6][R4.64+0x40] ;  /* 0x000040060410b981 */ /* 0x000f62000c2e1900 */
[----:B------:R-:W-:-:S04]  /*0dd0*/  FFMA R35, |R37|, 2, R34 ;  /* 0x4000000025237823 */ /* 0x000fc80000000222 */
[----:B------:R-:W-:-:S05]  /*0de0*/  FADD R35, R35, 0.0010000000474974513054 ;  /* 0x3a83126f23237421 */ /* 0x000fca0000000000 */
[C---:B------:R-:W-:Y:S02]  /*0df0*/  FSETP.GT.AND P6, PT, |R35|.reuse, 8.50705917302346158658e+37, PT ;  /* 0x7e8000002300780b */ /* 0x040fe40003fc4200 */
[----:B------:R-:W-:Y:S02]  /*0e00*/  FSETP.GEU.AND P4, PT, |R35|, 1.175494350822287508e-38, PT ;  /* 0x008000002300780b */ /* 0x000fe40003f8e200 */
[----:B------:R-:W-:Y:S02]  /*0e10*/  SEL R22, R22, RZ, P0 ;  /* 0x000000ff16167207 */ /* 0x000fe40000000000 */
[----:B------:R-:W-:-:S05]  /*0e20*/  SEL R23, R23, RZ, P0 ;  /* 0x000000ff17177207 */ /* 0x000fca0000000000 */
[----:B------:R-:W-:Y:S02]  /*0e30*/  FADD R30, R22, -R23 ;  /* 0x80000017161e7221 */ /* 0x000fe40000000000 */
[----:B------:R-:W-:Y:S02]  /*0e40*/  @P6 FMUL R35, R35, 0.25 ;  /* 0x3e80000023236820 */ /* 0x000fe40000400000 */
[----:B------:R-:W-:Y:S01]  /*0e50*/  FADD R23, R30, 0.0010000000474974513054 ;  /* 0x3a83126f1e177421 */ /* 0x000fe20000000000 */
[----:B------:R-:W-:Y:S01]  /*0e60*/  FFMA R22, |R37|, -2, R34 ;  /* 0xc000000025167823 */ /* 0x000fe20000000222 */
[----:B------:R-:W-:-:S03]  /*0e70*/  @!P4 FMUL R35, R35, 16777216 ;  /* 0x4b8000002323c820 */ /* 0x000fc60000400000 */
[C---:B------:R-:W-:Y:S01]  /*0e80*/  FSETP.GT.AND P5, PT, |R23|.reuse, 8.50705917302346158658e+37, PT ;  /* 0x7e8000001700780b */ /* 0x040fe20003fa4200 */
[----:B------:R-:W-:Y:S01]  /*0e90*/  @P6 FMUL R22, R22, 0.25 ;  /* 0x3e80000016166820 */ /* 0x000fe20000400000 */
[----:B------:R-:W-:Y:S02]  /*0ea0*/  FSETP.GEU.AND P6, PT, |R23|, 1.175494350822287508e-38, PT ;  /* 0x008000001700780b */ /* 0x000fe40003fce200 */
[----:B------:R-:W-:Y:S01]  /*0eb0*/  SEL R18, R18, RZ, !P1 ;  /* 0x000000ff12127207 */ /* 0x000fe20004800000 */
[----:B------:R-:W0:Y:S01]  /*0ec0*/  MUFU.RCP R35, R35 ;  /* 0x0000002300237308 */ /* 0x000e220000001000 */
[----:B------:R-:W-:Y:S02]  /*0ed0*/  SEL R19, R19, RZ, !P1 ;  /* 0x000000ff13137207 */ /* 0x000fe40004800000 */
[----:B------:R-:W-:-:S03]  /*0ee0*/  SEL R34, R20, RZ, P0 ;  /* 0x000000ff14227207 */ /* 0x000fc60000000000 */
[----:B------:R-:W-:Y:S01]  /*0ef0*/  FADD R20, R18, R19 ;  /* 0x0000001312147221 */ /* 0x000fe20000000000 */
[----:B------:R-:W-:Y:S02]  /*0f00*/  SEL R21, R21, RZ, P0 ;  /* 0x000000ff15157207 */ /* 0x000fe40000000000 */
[----:B------:R-:W-:Y:S02]  /*0f10*/  SEL R0, R0, RZ, !P1 ;  /* 0x000000ff00007207 */ /* 0x000fe40004800000 */
[----:B------:R-:W-:Y:S01]  /*0f20*/  SEL R17, R17, RZ, !P1 ;  /* 0x000000ff11117207 */ /* 0x000fe20004800000 */
[----:B------:R-:W-:Y:S01]  /*0f30*/  FADD R34, R34, -R21 ;  /* 0x8000001522227221 */ /* 0x000fe20000000000 */
[----:B------:R-:W-:Y:S01]  /*0f40*/  FMUL R20, R20, 0.5 ;  /* 0x3f00000014147820 */ /* 0x000fe20000400000 */
[----:B------:R-:W-:Y:S02]  /*0f50*/  @P5 FMUL R23, R23, 0.25 ;  /* 0x3e80000017175820 */ /* 0x000fe40000400000 */
[C-C-:B------:R-:W-:Y:S01]  /*0f60*/  FADD R21, R0.reuse, R17.reuse ;  /* 0x0000001100157221 */ /* 0x140fe20000000000 */
[----:B------:R-:W-:Y:S01]  /*0f70*/  FADD R18, R0, -R17 ;  /* 0x8000001100127221 */ /* 0x000fe20000000000 */
[----:B------:R-:W-:Y:S01]  /*0f80*/  FMUL R17, R34, 0.25 ;  /* 0x3e80000022117820 */ /* 0x000fe20000400000 */
[----:B------:R-:W-:Y:S01]  /*0f90*/  @!P6 FMUL R23, R23, 16777216 ;  /* 0x4b8000001717e820 */ /* 0x000fe20000400000 */
[----:B------:R-:W-:Y:S01]  /*0fa0*/  FFMA R21, R21, 0.5, -R20 ;  /* 0x3f00000015157823 */ /* 0x000fe20000000814 */
[----:B------:R-:W-:-:S02]  /*0fb0*/  @!P4 FMUL R22, R22, 16777216 ;  /* 0x4b8000001616c820 */ /* 0x000fc40000400000 */
[----:B------:R-:W-:Y:S01]  /*0fc0*/  FSEL R36, R17, R34, P5 ;  /* 0x0000002211247208 */ /* 0x000fe20002800000 */
[--C-:B------:R-:W-:Y:S01]  /*0fd0*/  FFMA R0, |R21|, -2, R18.reuse ;  /* 0xc000000015007823 */ /* 0x100fe20000000212 */
[----:B------:R1:W-:Y:S01]  /*0fe0*/  MUFU.RCP R19, R23 ;  /* 0x0000001700137308 */ /* 0x0003e20000001000 */
[----:B0-----:R-:W-:Y:S01]  /*0ff0*/  FMUL R17, R35, R22 ;  /* 0x0000001623117220 */ /* 0x001fe20000400000 */
[----:B------:R-:W-:Y:S01]  /*1000*/  FFMA R18, |R21|, 2, R18 ;  /* 0x4000000015127823 */ /* 0x000fe20000000212 */
[----:B------:R-:W-:Y:S02]  /*1010*/  CS2R R20, SRZ ;  /* 0x0000000000147805 */ /* 0x000fe4000001ff00 */
[----:B-1----:R-:W-:-:S04]  /*1020*/  CS2R R22, SRZ ;  /* 0x0000000000167805 */ /* 0x002fc8000001ff00 */
[----:B------:R-:W5:Y:S04]  /*1030*/  @!P3 LDG.E.EL R20, desc[UR6][R4.64+0x1c0] ;  /* 0x0001c0060414b981 */ /* 0x000f68000c2e1900 */
[----:B------:R-:W5:Y:S04]  /*1040*/  @!P3 LDG.E.EL R21, desc[UR6][R4.64+0x2c0] ;  /* 0x0002c0060415b981 */ /* 0x000f68000c2e1900 */
[----:B------:R-:W5:Y:S04]  /*1050*/  @!P3 LDG.E.EL R22, desc[UR6][R4.64+0x140] ;  /* 0x000140060416b981 */ /* 0x000f68000c2e1900 */
[----:B------:R-:W5:Y:S01]  /*1060*/  @!P3 LDG.E.EL R23, desc[UR6][R4.64+0x240] ;  /* 0x000240060417b981 */ /* 0x000f62000c2e1900 */
[----:B------:R-:W-:Y:S01]  /*1070*/  FADD R34, R34, 0.0010000000474974513054 ;  /* 0x3a83126f22227421 */ /* 0x000fe20000000000 */
[----:B------:R-:W-:-:S04]  /*1080*/  @!P6 FMUL R36, R36, 16777216 ;  /* 0x4b8000002424e820 */ /* 0x000fc80000400000 */
[C---:B------:R-:W-:Y:S02]  /*1090*/  FSETP.GT.AND P5, PT, |R34|.reuse, 8.50705917302346158658e+37, PT ;  /* 0x7e8000002200780b */ /* 0x040fe40003fa4200 */
[----:B------:R-:W-:-:S11]  /*10a0*/  FSETP.GEU.AND P6, PT, |R34|, 1.175494350822287508e-38, PT ;  /* 0x008000002200780b */ /* 0x000fd60003fce200 */
[----:B------:R-:W-:Y:S01]  /*10b0*/  @P5 FMUL R34, R34, 0.25 ;  /* 0x3e80000022225820 */ /* 0x000fe20000400000 */
[----:B------:R-:W-:-:S03]  /*10c0*/  @P5 FMUL R30, R30, 0.25 ;  /* 0x3e8000001e1e5820 */ /* 0x000fc60000400000 */
[----:B------:R-:W-:Y:S01]  /*10d0*/  @!P6 FMUL R34, R34, 16777216 ;  /* 0x4b8000002222e820 */ /* 0x000fe20000400000 */
[----:B------:R-:W-:Y:S01]  /*10e0*/  @!P6 FMUL R30, R30, 16777216 ;  /* 0x4b8000001e1ee820 */ /* 0x000fe20000400000 */
[----:B------:R-:W-:Y:S02]  /*10f0*/  SEL R28, R28, RZ, P0 ;  /* 0x000000ff1c1c7207 */ /* 0x000fe40000000000 */
[----:B------:R-:W-:Y:S02]  /*1100*/  SEL R25, R25, RZ, P0 ;  /* 0x000000ff19197207 */ /* 0x000fe40000000000 */
[----:B------:R-:W-:-:S03]  /*1110*/  SEL R35, R32, RZ, P0 ;  /* 0x000000ff20237207 */ /* 0x000fc60000000000 */
[----:B------:R-:W-:Y:S01]  /*1120*/  FADD R25, R25, -R28 ;  /* 0x8000001c19197221 */ /* 0x000fe20000000000 */
[----:B------:R-:W-:Y:S02]  /*1130*/  SEL R29, R29, RZ, P0 ;  /* 0x000000ff1d1d7207 */ /* 0x000fe40000000000 */
[----:B------:R-:W-:Y:S02]  /*1140*/  SEL R32, R31, RZ, P0 ;  /* 0x000000ff1f207207 */ /* 0x000fe40000000000 */
[----:B------:R-:W-:-:S03]  /*1150*/  SEL R28, R26, RZ, P0 ;  /* 0x000000ff1a1c7207 */ /* 0x000fc60000000000 */
[----:B------:R-:W-:Y:S01]  /*1160*/  FADD R29, R29, -R32 ;  /* 0x800000201d1d7221 */ /* 0x000fe20000000000 */
[----:B------:R-:W-:Y:S01]  /*1170*/  FADD R26, R25, 0.0010000000474974513054 ;  /* 0x3a83126f191a7421 */ /* 0x000fe20000000000 */
[----:B------:R-:W-:Y:S02]  /*1180*/  SEL R24, R24, RZ, P0 ;  /* 0x000000ff18187207 */ /* 0x000fe40000000000 */
[----:B------:R-:W-:Y:S01]  /*1190*/  FADD R31, R29, 0.0010000000474974513054 ;  /* 0x3a83126f1d1f7421 */ /* 0x000fe20000000000 */
[----:B------:R-:W-:Y:S02]  /*11a0*/  SEL R27, R27, RZ, P0 ;  /* 0x000000ff1b1b7207 */ /* 0x000fe40000000000 */
[----:B------:R-:W-:Y:S01]  /*11b0*/  FADD R24, R24, -R35 ;  /* 0x8000002318187221 */ /* 0x000fe20000000000 */
[----:B------:R-:W-:Y:S02]  /*11c0*/  FSETP.GT.AND P4, PT, |R26|, 8.50705917302346158658e+37, PT ;  /* 0x7e8000001a00780b */ /* 0x000fe40003f84200 */
[----:B------:R-:W-:Y:S01]  /*11d0*/  FSETP.GT.AND P5, PT, |R31|, 8.50705917302346158658e+37, PT ;  /* 0x7e8000001f00780b */ /* 0x000fe20003fa4200 */
[----:B------:R-:W-:Y:S01]  /*11e0*/  FADD R35, R28, -R27 ;  /* 0x8000001b1c237221 */ /* 0x000fe20000000000 */
[----:B------:R-:W-:-:S03]  /*11f0*/  FSETP.GEU.AND P6, PT, |R26|, 1.175494350822287508e-38, PT ;  /* 0x008000001a00780b */ /* 0x000fc60003fce200 */
[----:B------:R-:W-:Y:S01]  /*1200*/  FMUL R28, R35, 0.25 ;  /* 0x3e800000231c7820 */ /* 0x000fe20000400000 */
[----:B------:R-:W-:-:S04]  /*1210*/  FMUL R27, R24, 0.25 ;  /* 0x3e800000181b7820 */ /* 0x000fc80000400000 */
[----:B------:R-:W-:Y:S01]  /*1220*/  FSEL R28, R28, R35, P5 ;  /* 0x000000231c1c7208 */ /* 0x000fe20002800000 */
[----:B------:R-:W-:Y:S01]  /*1230*/  FADD R35, R35, 0.0010000000474974513054 ;  /* 0x3a83126f23237421 */ /* 0x000fe20000000000 */
[----:B------:R-:W-:Y:S01]  /*1240*/  @P4 FMUL R26, R26, 0.25 ;  /* 0x3e8000001a1a4820 */ /* 0x000fe20000400000 */
[----:B------:R-:W-:Y:S02]  /*1250*/  FSEL R27, R27, R24, P4 ;  /* 0x000000181b1b7208 */ /* 0x000fe40002000000 */
[C---:B------:R-:W-:Y:S01]  /*1260*/  FSETP.GEU.AND P4, PT, |R31|.reuse, 1.175494350822287508e-38, PT ;  /* 0x008000001f00780b */ /* 0x040fe20003f8e200 */
[----:B------:R-:W-:Y:S01]  /*1270*/  @P5 FMUL R31, R31, 0.25 ;  /* 0x3e8000001f1f5820 */ /* 0x000fe20000400000 */
[----:B------:R-:W-:Y:S01]  /*1280*/  FSETP.GT.AND P5, PT, |R35|, 8.50705917302346158658e+37, PT ;  /* 0x7e8000002300780b */ /* 0x000fe20003fa4200 */
[----:B------:R-:W-:Y:S01]  /*1290*/  @!P6 FMUL R26, R26, 16777216 ;  /* 0x4b8000001a1ae820 */ /* 0x000fe20000400000 */
[----:B------:R-:W-:Y:S01]  /*12a0*/  @!P6 FMUL R27, R27, 16777216 ;  /* 0x4b8000001b1be820 */ /* 0x000fe20000400000 */
[C---:B------:R-:W-:Y:S01]  /*12b0*/  FSETP.GEU.AND P6, PT, |R35|.reuse, 1.175494350822287508e-38, PT ;  /* 0x008000002300780b */ /* 0x040fe20003fce200 */
[----:B------:R-:W-:Y:S09]  /*12c0*/  MUFU.RCP R37, R34 ;  /* 0x0000002200257308 */ /* 0x000ff20000001000 */
[----:B------:R-:W-:-:S04]  /*12d0*/  @P5 FMUL R35, R35, 0.25 ;  /* 0x3e80000023235820 */ /* 0x000fc80000400000 */
[----:B------:R-:W-:-:S04]  /*12e0*/  @!P6 FMUL R35, R35, 16777216 ;  /* 0x4b8000002323e820 */ /* 0x000fc80000400000 */
[----:B------:R0:W-:Y:S02]  /*12f0*/  MUFU.RCP R32, R35 ;  /* 0x0000002300207308 */ /* 0x0001e40000001000 */
[----:B0-----:R-:W-:-:S06]  /*1300*/  CS2R R34, SRZ ;  /* 0x0000000000227805 */ /* 0x001fcc000001ff00 */
[----:B------:R-:W5:Y:S04]  /*1310*/  @!P3 LDG.E.EL R35, desc[UR6][R2.64+0x2c0] ;  /* 0x0002c0060223b981 */ /* 0x000f68000c2e1900 */
[----:B------:R-:W5:Y:S01]  /*1320*/  @!P3 LDG.E.EL R34, desc[UR6][R2.64+0x240] ;  /* 0x000240060222b981 */ /* 0x000f62000c2e1900 */
[----:B------:R-:W-:Y:S01]  /*1330*/  @!P4 FMUL R31, R31, 16777216 ;  /* 0x4b8000001f1fc820 */ /* 0x000fe20000400000 */
[----:B------:R-:W0:Y:S08]  /*1340*/  MUFU.RCP R26, R26 ;  /* 0x0000001a001a7308 */ /* 0x000e300000001000 */
[----:B------:R-:W1:Y:S01]  /*1350*/  MUFU.RCP R31, R31 ;  /* 0x0000001f001f7308 */ /* 0x000e620000001000 */
[----:B------:R-:W-:Y:S01]  /*1360*/  @P5 FMUL R29, R29, 0.25 ;  /* 0x3e8000001d1d5820 */ /* 0x000fe20000400000 */
[----:B------:R-:W-:-:S03]  /*1370*/  @!P4 FMUL R28, R28, 16777216 ;  /* 0x4b8000001c1cc820 */ /* 0x000fc60000400000 */
[----:B------:R-:W-:Y:S01]  /*1380*/  @!P6 FMUL R29, R29, 16777216 ;  /* 0x4b8000001d1de820 */ /* 0x000fe20000400000 */
[----:B0-----:R-:W-:Y:S01]  /*1390*/  FMUL R27, R26, R27 ;  /* 0x0000001b1a1b7220 */ /* 0x001fe20000400000 */
[----:B------:R-:W-:Y:S01]  /*13a0*/  HFMA2.MMA R26, -RZ, RZ, 0, 0 ;  /* 0x00000000ff1a7435 */ /* 0x000fe200000001ff */
[----:B------:R-:W-:Y:S01]  /*13b0*/  FMUL R30, R37, R30 ;  /* 0x0000001e251e7220 */ /* 0x000fe20000400000 */
[----:B------:R-:W-:Y:S01]  /*13c0*/  FMUL R37, R32, R29 ;  /* 0x0000001d20257220 */ /* 0x000fe20000400000 */
[----:B-1----:R-:W-:Y:S01]  /*13d0*/  FMUL R28, R31, R28 ;  /* 0x0000001c1f1c7220 */ /* 0x002fe20000400000 */
[----:B------:R-:W-:Y:S01]  /*13e0*/  HFMA2.MMA R31, -RZ, RZ, 0, 0 ;  /* 0x00000000ff1f7435 */ /* 0x000fe200000001ff */
[----:B------:R-:W-:Y:S01]  /*13f0*/  MOV R32, RZ ;  /* 0x000000ff00207202 */ /* 0x000fe20000000f00 */
[----:B------:R-:W-:Y:S01]  /*1400*/  FMUL R19, R19, R36 ;  /* 0x0000002413137220 */ /* 0x000fe20000400000 */
[----:B------:R-:W-:Y:S01]  /*1410*/  MOV R29, RZ ;  /* 0x000000ff001d7202 */ /* 0x000fe20000000f00 */
[----:B------:R-:W-:Y:S01]  /*1420*/  FADD R36, R24, 0.0010000000474974513054 ;  /* 0x3a83126f18247421 */ /* 0x000fe20000000000 */
[----:B------:R-:W-:Y:S01]  /*1430*/  HFMA2.MMA R24, -RZ, RZ, 0, 0 ;  /* 0x00000000ff187435 */ /* 0x000fe200000001ff */
[----:B------:R-:W5:Y:S04]  /*1440*/  @P0 LDG.E.EL R26, desc[UR6][R4.64+0x380] ;  /* 0x00038006041a0981 */ /* 0x000f68000c2e1900 */
[----:B------:R-:W5:Y:S04]  /*1450*/  @P0 LDG.E.EL R32, desc[UR6][R4.64+0x300] ;  /* 0x0003000604200981 */ /* 0x000f68000c2e1900 */
[----:B------:R-:W5:Y:S04]  /*1460*/  @!P3 LDG.E.EL R31, desc[UR6][R4.64+0x3c0] ;  /* 0x0003c006041fb981 */ /* 0x000f68000c2e1900 */
[----:B------:R0:W5:Y:S04]  /*1470*/  @!P3 LDG.E.EL R29, desc[UR6][R4.64+0x340] ;  /* 0x00034006041db981 */ /* 0x000168000c2e1900 */
[----:B------:R-:W5:Y:S01]  /*1480*/  @!P3 LDG.E.EL R24, desc[UR6][R2.64+0x1c0] ;  /* 0x0001c0060218b981 */ /* 0x000f62000c2e1900 */
[----:B--2---:R-:W-:-:S02]  /*1490*/  SEL R14, R14, RZ, P0 ;  /* 0x000000ff0e0e7207 */ /* 0x004fc40000000000 */
[----:B0-----:R-:W-:Y:S02]  /*14a0*/  MOV R5, RZ ;  /* 0x000000ff00057202 */ /* 0x001fe40000000f00 */
[----:B---3--:R-:W-:Y:S02]  /*14b0*/  SEL R13, R13, RZ, P0 ;  /* 0x000000ff0d0d7207 */ /* 0x008fe40000000000 */
[----:B----4-:R-:W-:Y:S02]  /*14c0*/  SEL R15, R15, RZ, !P3 ;  /* 0x000000ff0f0f7207 */ /* 0x010fe40005800000 */
[----:B------:R-:W2:Y:S01]  /*14d0*/  @!P3 LDG.E.EL R5, desc[UR6][R2.64+0x140] ;  /* 0x000140060205b981 */ /* 0x000ea2000c2e1900 */
[----:B-----5:R-:W-:Y:S01]  /*14e0*/  SEL R16, R16, RZ, !P3 ;  /* 0x000000ff10107207 */ /* 0x020fe20005800000 */
[----:B------:R-:W-:-:S04]  /*14f0*/  FADD R13, R13, -R14 ;  /* 0x8000000e0d0d7221 */ /* 0x000fc80000000000 */
[----:B------:R-:W-:Y:S01]  /*1500*/  FADD R14, R15, -R16 ;  /* 0x800000100f0e7221 */ /* 0x000fe20000000000 */
[----:B------:R-:W-:Y:S01]  /*1510*/  HFMA2.MMA R16, -RZ, RZ, 0, 0 ;  /* 0x00000000ff107435 */ /* 0x000fe200000001ff */
[----:B------:R-:W-:-:S06]  /*1520*/  MOV R15, RZ ;  /* 0x000000ff000f7202 */ /* 0x000fcc0000000f00 */
[----:B------:R-:W3:Y:S04]  /*1530*/  @!P3 LDG.E.EL R15, desc[UR6][R2.64+0x40] ;  /* 0x00004006020fb981 */ /* 0x000ee8000c2e1900 */
[----:B------:R-:W4:Y:S01]  /*1540*/  @!P3 LDG.E.EL R16, desc[UR6][R2.64+0xc0] ;  /* 0x0000c0060210b981 */ /* 0x000f22000c2e1900 */
[C---:B------:R-:W-:Y:S02]  /*1550*/  FSETP.GT.AND P5, PT, |R36|.reuse, 8.50705917302346158658e+37, PT ;  /* 0x7e8000002400780b */ /* 0x040fe40003fa4200 */
[----:B------:R-:W-:-:S11]  /*1560*/  FSETP.GEU.AND P6, PT, |R36|, 1.175494350822287508e-38, PT ;  /* 0x008000002400780b */ /* 0x000fd60003fce200 */
[----:B------:R-:W-:-:S04]  /*1570*/  @P5 FMUL R36, R36, 0.25 ;  /* 0x3e80000024245820 */ /* 0x000fc80000400000 */
[----:B------:R-:W-:-:S06]  /*1580*/  @!P6 FMUL R36, R36, 16777216 ;  /* 0x4b8000002424e820 */ /* 0x000fcc0000400000 */
[----:B------:R-:W0:Y:S01]  /*1590*/  MUFU.RCP R36, R36 ;  /* 0x0000002400247308 */ /* 0x000e220000001000 */
[----:B------:R-:W-:-:S04]  /*15a0*/  @P5 FMUL R25, R25, 0.25 ;  /* 0x3e80000019195820 */ /* 0x000fc80000400000 */
[----:B------:R-:W-:-:S04]  /*15b0*/  @!P6 FMUL R25, R25, 16777216 ;  /* 0x4b8000001919e820 */ /* 0x000fc80000400000 */
[----:B0-----:R-:W-:Y:S01]  /*15c0*/  FMUL R4, R36, R25 ;  /* 0x0000001924047220 */ /* 0x001fe20000400000 */
[----:B------:R-:W-:Y:S02]  /*15d0*/  SEL R20, R20, RZ, !P3 ;  /* 0x000000ff14147207 */ /* 0x000fe40005800000 */
[----:B------:R-:W-:Y:S02]  /*15e0*/  SEL R21, R21, RZ, !P3 ;  /* 0x000000ff15157207 */ /* 0x000fe40005800000 */
[----:B------:R-:W-:Y:S02]  /*15f0*/  SEL R25, R22, RZ, !P3 ;  /* 0x000000ff16197207 */ /* 0x000fe40005800000 */
[----:B------:R-:W-:-:S03]  /*1600*/  SEL R36, R23, RZ, !P3 ;  /* 0x000000ff17247207 */ /* 0x000fc60005800000 */
[----:B------:R-:W-:Y:S02]  /*1610*/  FADD R22, R20, -R25 ;  /* 0x8000001914167221 */ /* 0x000fe40000000000 */
[----:B------:R-:W-:Y:S01]  /*1620*/  FADD R23, R21, -R36 ;  /* 0x8000002415177221 */ /* 0x000fe20000000000 */
[----:B------:R-:W-:-:S06]  /*1630*/  CS2R R20, SRZ ;  /* 0x0000000000147805 */ /* 0x000fcc000001ff00 */
[----:B------:R-:W5:Y:S04]  /*1640*/  @!P3 LDG.E.EL R20, desc[UR6][R2.64+0x3c0] ;  /* 0x0003c0060214b981 */ /* 0x000f68000c2e1900 */
[----:B------:R0:W5:Y:S01]  /*1650*/  @!P3 LDG.E.EL R21, desc[UR6][R2.64+0x340] ;  /* 0x000340060215b981 */ /* 0x000162000c2e1900 */
[C---:B------:R-:W-:Y:S02]  /*1660*/  FSETP.NAN.AND P4, PT, R28.reuse, R28, PT ;  /* 0x0000001c1c00720b */ /* 0x040fe40003f88000 */
[----:B------:R-:W-:Y:S01]  /*1670*/  FSETP.GEU.AND P5, PT, R28, R37, PT ;  /* 0x000000251c00720b */ /* 0x000fe20003fae000 */
[----:B------:R-:W-:-:S10]  /*1680*/  FMUL R36, R23, 0.25 ;  /* 0x3e80000017247820 */ /* 0x000fd40000400000 */
[----:B------:R-:W-:Y:S02]  /*1690*/  @!P4 FSEL R28, R28, R37, !P5 ;  /* 0x000000251c1cc208 */ /* 0x000fe40006800000 */
[----:B------:R-:W-:Y:S02]  /*16a0*/  SEL R35, R35, RZ, !P3 ;  /* 0x000000ff23237207 */ /* 0x000fe40005800000 */
[----:B------:R-:W-:-:S05]  /*16b0*/  SEL R34, R34, RZ, !P3 ;  /* 0x000000ff22227207 */ /* 0x000fca0005800000 */
[----:B------:R-:W-:-:S04]  /*16c0*/  FADD R25, R35, -R34 ;  /* 0x8000002223197221 */ /* 0x000fc80000000000 */
[----:B------:R-:W-:-:S05]  /*16d0*/  FADD R34, R25, 0.0010000000474974513054 ;  /* 0x3a83126f19227421 */ /* 0x000fca0000000000 */
[C---:B------:R-:W-:Y:S01]  /*16e0*/  FSETP.GT.AND P6, PT, |R34|.reuse, 8.50705917302346158658e+37, PT ;  /* 0x7e8000002200780b */ /* 0x040fe20003fc4200 */
[----:B------:R-:W-:Y:S01]  /*16f0*/  FADD R35, R23, 0.0010000000474974513054 ;  /* 0x3a83126f17237421 */ /* 0x000fe20000000000 */
[----:B------:R-:W-:-:S04]  /*1700*/  FSETP.GEU.AND P5, PT, |R34|, 1.175494350822287508e-38, PT ;  /* 0x008000002200780b */ /* 0x000fc80003fae200 */
[----:B------:R-:W-:Y:S02]  /*1710*/  FSETP.GT.AND P4, PT, |R35|, 8.50705917302346158658e+37, PT ;  /* 0x7e8000002300780b */ /* 0x000fe40003f84200 */
[----:B------:R-:W-:-:S05]  /*1720*/  FSEL R23, R36, R23, P6 ;  /* 0x0000001724177208 */ /* 0x000fca0003000000 */
[----:B------:R-:W-:Y:S01]  /*1730*/  @P6 FMUL R34, R34, 0.25 ;  /* 0x3e80000022226820 */ /* 0x000fe20000400000 */
[----:B------:R-:W-:-:S03]  /*1740*/  FSETP.GEU.AND P6, PT, |R35|, 1.175494350822287508e-38, PT ;  /* 0x008000002300780b */ /* 0x000fc60003fce200 */
[----:B------:R-:W-:Y:S02]  /*1750*/  @!P5 FMUL R34, R34, 16777216 ;  /* 0x4b8000002222d820 */ /* 0x000fe40000400000 */
[----:B------:R-:W-:Y:S02]  /*1760*/  @P4 FMUL R35, R35, 0.25 ;  /* 0x3e80000023234820 */ /* 0x000fe40000400000 */
[----:B0-----:R-:W0:Y:S06]  /*1770*/  MUFU.RCP R2, R34 ;  /* 0x0000002200027308 */ /* 0x001e2c0000001000 */
[----:B------:R-:W-:Y:S01]  /*1780*/  @!P6 FMUL R35, R35, 16777216 ;  /* 0x4b8000002323e820 */ /* 0x000fe20000400000 */
[----:B------:R-:W-:-:S03]  /*1790*/  @!P5 FMUL R23, R23, 16777216 ;  /* 0x4b8000001717d820 */ /* 0x000fc60000400000 */
[----:B------:R-:W1:Y:S01]  /*17a0*/  MUFU.RCP R36, R35 ;  /* 0x0000002300247308 */ /* 0x000e620000001000 */
[----:B------:R-:W-:Y:S01]  /*17b0*/  @P4 FMUL R25, R25, 0.25 ;  /* 0x3e80000019194820 */ /* 0x000fe20000400000 */
[----:B0-----:R-:W-:-:S03]  /*17c0*/  FMUL R2, R2, R23 ;  /* 0x0000001702027220 */ /* 0x001fc60000400000 */
[----:B------:R-:W-:Y:S02]  /*17d0*/  @!P6 FMUL R25, R25, 16777216 ;  /* 0x4b8000001919e820 */ /* 0x000fe40000400000 */
[----:B------:R-:W-:Y:S02]  /*17e0*/  FSETP.NAN.AND P5, PT, R2, R2, PT ;  /* 0x000000020200720b */ /* 0x000fe40003fa8000 */
[----:B-1----:R-:W-:Y:S01]  /*17f0*/  FMUL R25, R36, R25 ;  /* 0x0000001924197220 */ /* 0x002fe20000400000 */
[----:B------:R-:W-:Y:S02]  /*1800*/  FSETP.NAN.AND P4, PT, R19, R19, PT ;  /* 0x000000131300720b */ /* 0x000fe40003f88000 */
[----:B------:R-:W-:Y:S02]  /*1810*/  SEL R24, R24, RZ, !P3 ;  /* 0x000000ff18187207 */ /* 0x000fe40005800000 */
[----:B------:R-:W-:Y:S02]  /*1820*/  FSETP.GEU.AND P6, PT, R2, R25, PT ;  /* 0x000000190200720b */ /* 0x000fe40003fce000 */
[----:B--2---:R-:W-:-:S04]  /*1830*/  SEL R5, R5, RZ, !P3 ;  /* 0x000000ff05057207 */ /* 0x004fc80005800000 */
[----:B------:R-:W-:Y:S02]  /*1840*/  @!P5 FSEL R2, R2, R25, !P6 ;  /* 0x000000190202d208 */ /* 0x000fe40007000000 */
[----:B------:R-:W-:Y:S01]  /*1850*/  FSETP.NAN.AND P5, PT, R27, R27, PT ;  /* 0x0000001b1b00720b */ /* 0x000fe20003fa8000 */
[----:B------:R-:W-:Y:S01]  /*1860*/  FADD R5, R24, -R5 ;  /* 0x8000000518057221 */ /* 0x000fe20000000000 */
[----:B------:R-:W-:-:S03]  /*1870*/  FSETP.GEU.AND P6, PT, R19, R30, PT ;  /* 0x0000001e1300720b */ /* 0x000fc60003fce000 */
[----:B------:R-:W-:Y:S01]  /*1880*/  FADD R23, R5, 0.0010000000474974513054 ;  /* 0x3a83126f05177421 */ /* 0x000fe20000000000 */
[----:B------:R-:W-:Y:S02]  /*1890*/  @!P4 FSEL R19, R19, R30, !P6 ;  /* 0x0000001e1313c208 */ /* 0x000fe40007000000 */
[-C--:B------:R-:W-:Y:S02]  /*18a0*/  FSETP.GEU.AND P6, PT, R27, R4.reuse, PT ;  /* 0x000000041b00720b */ /* 0x080fe40003fce000 */
[----:B------:R-:W-:Y:S02]  /*18b0*/  FSETP.GT.AND P4, PT, |R23|, 8.50705917302346158658e+37, PT ;  /* 0x7e8000001700780b */ /* 0x000fe40003f84200 */
[----:B----4-:R-:W-:Y:S02]  /*18c0*/  SEL R16, R16, RZ, !P3 ;  /* 0x000000ff10107207 */ /* 0x010fe40005800000 */
[----:B---3--:R-:W-:Y:S02]  /*18d0*/  SEL R15, R15, RZ, !P3 ;  /* 0x000000ff0f0f7207 */ /* 0x008fe40005800000 */
[----:B------:R-:W-:-:S02]  /*18e0*/  @!P5 FSEL R27, R27, R4, !P6 ;  /* 0x000000041b1bd208 */ /* 0x000fc40007000000 */
[----:B------:R-:W-:Y:S01]  /*18f0*/  FSETP.GEU.AND P6, PT, |R23|, 1.175494350822287508e-38, PT ;  /* 0x008000001700780b */ /* 0x000fe20003fce200 */
[----:B------:R-:W-:Y:S01]  /*1900*/  FADD R15, R16, -R15 ;  /* 0x8000000f100f7221 */ /* 0x000fe20000000000 */
[----:B------:R-:W-:-:S03]  /*1910*/  FMUL R25, R22, 0.25 ;  /* 0x3e80000016197820 */ /* 0x000fc60000400000 */
[----:B------:R-:W-:Y:S01]  /*1920*/  FADD R16, R15, 0.0010000000474974513054 ;  /* 0x3a83126f0f107421 */ /* 0x000fe20000000000 */
[----:B------:R-:W-:Y:S01]  /*1930*/  @P4 FMUL R23, R23, 0.25 ;  /* 0x3e80000017174820 */ /* 0x000fe20000400000 */
[----:B------:R-:W-:-:S03]  /*1940*/  FSEL R4, R25, R22, P4 ;  /* 0x0000001619047208 */ /* 0x000fc60002000000 */
[----:B------:R-:W-:Y:S01]  /*1950*/  FSETP.GT.AND P5, PT, |R16|, 8.50705917302346158658e+37, PT ;  /* 0x7e8000001000780b */ /* 0x000fe20003fa4200 */
[----:B------:R-:W-:Y:S02]  /*1960*/  FADD R22, R22, 0.0010000000474974513054 ;  /* 0x3a83126f16167421 */ /* 0x000fe40000000000 */
[----:B------:R-:W-:Y:S01]  /*1970*/  @!P6 FMUL R23, R23, 16777216 ;  /* 0x4b8000001717e820 */ /* 0x000fe20000400000 */
[----:B------:R-:W-:Y:S01]  /*1980*/  @!P6 FMUL R4, R4, 16777216 ;  /* 0x4b8000000404e820 */ /* 0x000fe20000400000 */
[----:B------:R-:W-:Y:S01]  /*1990*/  FSETP.GEU.AND P6, PT, |R16|, 1.175494350822287508e-38, PT ;  /* 0x008000001000780b */ /* 0x000fe20003fce200 */
[----:B------:R-:W-:Y:S01]  /*19a0*/  FMUL R25, R14, 0.25 ;  /* 0x3e8000000e197820 */ /* 0x000fe20000400000 */
[----:B------:R-:W-:-:S04]  /*19b0*/  FSETP.GT.AND P4, PT, |R22|, 8.50705917302346158658e+37, PT ;  /* 0x7e8000001600780b */ /* 0x000fc80003f84200 */
[----:B------:R-:W-:Y:S01]  /*19c0*/  FSEL R25, R25, R14, P5 ;  /* 0x0000000e19197208 */ /* 0x000fe20002800000 */
[----:B------:R-:W-:Y:S01]  /*19d0*/  FADD R14, R14, 0.0010000000474974513054 ;  /* 0x3a83126f0e0e7421 */ /* 0x000fe20000000000 */
[----:B------:R-:W-:Y:S01]  /*19e0*/  @P5 FMUL R16, R16, 0.25 ;  /* 0x3e80000010105820 */ /* 0x000fe20000400000 */
[----:B------:R-:W0:Y:S01]  /*19f0*/  MUFU.RCP R3, R23 ;  /* 0x0000001700037308 */ /* 0x000e220000001000 */
[----:B------:R-:W-:-:S03]  /*1a00*/  FSETP.GEU.AND P5, PT, |R22|, 1.175494350822287508e-38, PT ;  /* 0x008000001600780b */ /* 0x000fc60003fae200 */
[----:B------:R-:W-:Y:S01]  /*1a10*/  @!P6 FMUL R16, R16, 16777216 ;  /* 0x4b8000001010e820 */ /* 0x000fe20000400000 */
[----:B------:R-:W-:Y:S01]  /*1a20*/  @!P6 FMUL R25, R25, 16777216 ;  /* 0x4b8000001919e820 */ /* 0x000fe20000400000 */
[----:B------:R-:W-:Y:S01]  /*1a30*/  FSETP.GT.AND P6, PT, |R14|, 8.50705917302346158658e+37, PT ;  /* 0x7e8000000e00780b */ /* 0x000fe20003fc4200 */
[----:B------:R-:W-:Y:S01]  /*1a40*/  @P4 FMUL R22, R22, 0.25 ;  /* 0x3e80000016164820 */ /* 0x000fe20000400000 */
[----:B------:R-:W-:Y:S01]  /*1a50*/  @P4 FMUL R5, R5, 0.25 ;  /* 0x3e80000005054820 */ /* 0x000fe20000400000 */
[----:B------:R-:W-:-:S05]  /*1a60*/  FSETP.GEU.AND P4, PT, |R14|, 1.175494350822287508e-38, PT ;  /* 0x008000000e00780b */ /* 0x000fca0003f8e200 */
[----:B------:R-:W-:Y:S01]  /*1a70*/  @!P5 FMUL R22, R22, 16777216 ;  /* 0x4b8000001616d820 */ /* 0x000fe20000400000 */
[----:B0-----:R-:W-:Y:S02]  /*1a80*/  FMUL R3, R3, R4 ;  /* 0x0000000403037220 */ /* 0x001fe40000400000 */
[----:B------:R-:W0:Y:S02]  /*1a90*/  MUFU.RCP R4, R16 ;  /* 0x0000001000047308 */ /* 0x000e240000001000 */
[----:B------:R-:W-:-:S04]  /*1aa0*/  @P6 FMUL R14, R14, 0.25 ;  /* 0x3e8000000e0e6820 */ /* 0x000fc80000400000 */
[----:B------:R-:W-:Y:S02]  /*1ab0*/  @!P4 FMUL R14, R14, 16777216 ;  /* 0x4b8000000e0ec820 */ /* 0x000fe40000400000 */
[----:B------:R-:W1:Y:S01]  /*1ac0*/  MUFU.RCP R22, R22 ;  /* 0x0000001600167308 */ /* 0x000e620000001000 */
[----:B------:R-:W-:Y:S01]  /*1ad0*/  @!P5 FMUL R5, R5, 16777216 ;  /* 0x4b8000000505d820 */ /* 0x000fe20000400000 */
[----:B------:R-:W-:-:S06]  /*1ae0*/  @P6 FMUL R15, R15, 0.25 ;  /* 0x3e8000000f0f6820 */ /* 0x000fcc0000400000 */
[----:B------:R-:W2:Y:S01]  /*1af0*/  MUFU.RCP R14, R14 ;  /* 0x0000000e000e7308 */ /* 0x000ea20000001000 */
[----:B------:R-:W-:Y:S01]  /*1b00*/  FSETP.NAN.AND P5, PT, R3, R3, PT ;  /* 0x000000030300720b */ /* 0x000fe20003fa8000 */
[----:B0-----:R-:W-:Y:S01]  /*1b10*/  FMUL R4, R4, R25 ;  /* 0x0000001904047220 */ /* 0x001fe20000400000 */
[----:B------:R-:W-:Y:S01]  /*1b20*/  @!P4 FMUL R15, R15, 16777216 ;  /* 0x4b8000000f0fc820 */ /* 0x000fe20000400000 */
[----:B-1----:R-:W-:-:S03]  /*1b30*/  FMUL R24, R22, R5 ;  /* 0x0000000516187220 */ /* 0x002fc60000400000 */
[----:B------:R-:W-:Y:S01]  /*1b40*/  FSETP.NAN.AND P4, PT, R4, R4, PT ;  /* 0x000000040400720b */ /* 0x000fe20003f88000 */
[----:B------:R-:W-:Y:S01]  /*1b50*/  FADD R18, R18, 0.0010000000474974513054 ;  /* 0x3a83126f12127421 */ /* 0x000fe20000000000 */
[----:B------:R-:W-:Y:S01]  /*1b60*/  FSETP.GEU.AND P6, PT, R3, R24, PT ;  /* 0x000000180300720b */ /* 0x000fe20003fce000 */
[----:B--2---:R-:W-:-:S04]  /*1b70*/  FMUL R15, R14, R15 ;  /* 0x0000000f0e0f7220 */ /* 0x004fc80000400000 */
[----:B------:R-:W-:Y:S01]  /*1b80*/  @!P5 FSEL R3, R3, R24, !P6 ;  /* 0x000000180303d208 */ /* 0x000fe20007000000 */
[----:B------:R-:W-:Y:S01]  /*1b90*/  FADD R14, R13, 0.0010000000474974513054 ;  /* 0x3a83126f0d0e7421 */ /* 0x000fe20000000000 */
[----:B------:R-:W-:Y:S02]  /*1ba0*/  FSETP.GT.AND P5, PT, |R18|, 8.50705917302346158658e+37, PT ;  /* 0x7e8000001200780b */ /* 0x000fe40003fa4200 */
[-C--:B------:R-:W-:Y:S02]  /*1bb0*/  FSETP.GEU.AND P6, PT, R4, R15.reuse, PT ;  /* 0x0000000f0400720b */ /* 0x080fe40003fce000 */
[----:B------:R-:W-:Y:S02]  /*1bc0*/  SEL R5, R26, RZ, P0 ;  /* 0x000000ff1a057207 */ /* 0x000fe40000000000 */
[----:B------:R-:W-:Y:S02]  /*1bd0*/  SEL R32, R32, RZ, P0 ;  /* 0x000000ff20207207 */ /* 0x000fe40000000000 */
[----:B------:R-:W-:-:S02]  /*1be0*/  @!P4 FSEL R4, R4, R15, !P6 ;  /* 0x0000000f0404c208 */ /* 0x000fc40007000000 */
[----:B------:R-:W-:Y:S01]  /*1bf0*/  FSETP.GT.AND P4, PT, |R14|, 8.50705917302346158658e+37, PT ;  /* 0x7e8000000e00780b */ /* 0x000fe20003f84200 */
[----:B------:R-:W-:Y:S01]  /*1c00*/  FADD R32, R5, -R32 ;  /* 0x8000002005207221 */ /* 0x000fe20000000000 */
[----:B------:R-:W-:Y:S02]  /*1c10*/  SEL R16, R31, RZ, !P3 ;  /* 0x000000ff1f107207 */ /* 0x000fe40005800000 */
[----:B------:R-:W-:Y:S02]  /*1c20*/  SEL R29, R29, RZ, !P3 ;  /* 0x000000ff1d1d7207 */ /* 0x000fe40005800000 */
[----:B------:R-:W-:Y:S01]  /*1c30*/  FSETP.GEU.AND P6, PT, |R18|, 1.175494350822287508e-38, PT ;  /* 0x008000001200780b */ /* 0x000fe20003fce200 */
[----:B------:R-:W-:Y:S01]  /*1c40*/  FMUL R15, R32, 0.25 ;  /* 0x3e800000200f7820 */ /* 0x000fe20000400000 */
[----:B------:R-:W-:Y:S01]  /*1c50*/  @P5 FMUL R18, R18, 0.25 ;  /* 0x3e80000012125820 */ /* 0x000fe20000400000 */
[----:B------:R-:W-:Y:S01]  /*1c60*/  FADD R29, R16, -R29 ;  /* 0x8000001d101d7221 */ /* 0x000fe20000000000 */
[----:B------:R-:W-:Y:S01]  /*1c70*/  @P5 FMUL R0, R0, 0.25 ;  /* 0x3e80000000005820 */ /* 0x000fe20000400000 */
[----:B------:R-:W-:Y:S01]  /*1c80*/  FSETP.GEU.AND P5, PT, |R14|, 1.175494350822287508e-38, PT ;  /* 0x008000000e00780b */ /* 0x000fe20003fae200 */
[----:B------:R-:W-:Y:S01]  /*1c90*/  FADD R16, R32, 0.0010000000474974513054 ;  /* 0x3a83126f20107421 */ /* 0x000fe20000000000 */
[----:B-----5:R-:W-:-:S02]  /*1ca0*/  SEL R20, R20, RZ, !P3 ;  /* 0x000000ff14147207 */ /* 0x020fc40005800000 */
[----:B------:R-:W-:Y:S01]  /*1cb0*/  SEL R21, R21, RZ, !P3 ;  /* 0x000000ff15157207 */ /* 0x000fe20005800000 */
[----:B------:R-:W-:Y:S01]  /*1cc0*/  @P4 FMUL R14, R14, 0.25 ;  /* 0x3e8000000e0e4820 */ /* 0x000fe20000400000 */
[----:B------:R-:W-:Y:S02]  /*1cd0*/  FSEL R15, R15, R32, P4 ;  /* 0x000000200f0f7208 */ /* 0x000fe40002000000 */
[----:B------:R-:W-:Y:S01]  /*1ce0*/  FSETP.GT.AND P4, PT, |R16|, 8.50705917302346158658e+37, PT ;  /* 0x7e8000001000780b */ /* 0x000fe20003f84200 */
[----:B------:R-:W-:Y:S01]  /*1cf0*/  FADD R5, R20, -R21 ;  /* 0x8000001514057221 */ /* 0x000fe20000000000 */
[----:B------:R-:W-:Y:S01]  /*1d00*/  @!P6 FMUL R18, R18, 16777216 ;  /* 0x4b8000001212e820 */ /* 0x000fe20000400000 */
[----:B------:R-:W-:Y:S01]  /*1d10*/  @!P6 FMUL R0, R0, 16777216 ;  /* 0x4b8000000000e820 */ /* 0x000fe20000400000 */
[----:B------:R-:W-:Y:S01]  /*1d20*/  FSETP.GEU.AND P6, PT, |R16|, 1.175494350822287508e-38, PT ;  /* 0x008000001000780b */ /* 0x000fe20003fce200 */
[----:B------:R-:W-:Y:S01]  /*1d30*/  FADD R20, R5, 0.0010000000474974513054 ;  /* 0x3a83126f05147421 */ /* 0x000fe20000000000 */
[----:B------:R-:W-:Y:S01]  /*1d40*/  @!P5 FMUL R14, R14, 16777216 ;  /* 0x4b8000000e0ed820 */ /* 0x000fe20000400000 */
[----:B------:R-:W-:-:S03]  /*1d50*/  @!P5 FMUL R15, R15, 16777216 ;  /* 0x4b8000000f0fd820 */ /* 0x000fc60000400000 */
[----:B------:R-:W-:Y:S01]  /*1d60*/  FSETP.GT.AND P5, PT, |R20|, 8.50705917302346158658e+37, PT ;  /* 0x7e8000001400780b */ /* 0x000fe20003fa4200 */
[----:B------:R-:W-:Y:S02]  /*1d70*/  FADD R24, R29, 0.0010000000474974513054 ;  /* 0x3a83126f1d187421 */ /* 0x000fe40000000000 */
[----:B------:R-:W-:Y:S01]  /*1d80*/  @P4 FMUL R16, R16, 0.25 ;  /* 0x3e80000010104820 */ /* 0x000fe20000400000 */
[----:B------:R-:W-:Y:S01]  /*1d90*/  @P4 FMUL R13, R13, 0.25 ;  /* 0x3e8000000d0d4820 */ /* 0x000fe20000400000 */
[----:B------:R-:W-:Y:S01]  /*1da0*/  FSETP.GEU.AND P4, PT, |R20|, 1.175494350822287508e-38, PT ;  /* 0x008000001400780b */ /* 0x000fe20003f8e200 */
[----:B------:R-:W-:Y:S01]  /*1db0*/  FMUL R22, R29, 0.25 ;  /* 0x3e8000001d167820 */ /* 0x000fe20000400000 */
[----:B------:R-:W-:Y:S01]  /*1dc0*/  @!P6 FMUL R16, R16, 16777216 ;  /* 0x4b8000001010e820 */ /* 0x000fe20000400000 */
[----:B------:R-:W-:Y:S01]  /*1dd0*/  @!P6 FMUL R13, R13, 16777216 ;  /* 0x4b8000000d0de820 */ /* 0x000fe20000400000 */
[----:B------:R-:W-:Y:S02]  /*1de0*/  FSETP.GT.AND P6, PT, |R24|, 8.50705917302346158658e+37, PT ;  /* 0x7e8000001800780b */ /* 0x000fe40003fc4200 */
[----:B------:R-:W-:-:S02]  /*1df0*/  FSEL R23, R22, R29, P5 ;  /* 0x0000001d16177208 */ /* 0x000fc40002800000 */
[----:B------:R-:W-:Y:S01]  /*1e00*/  @P5 FMUL R20, R20, 0.25 ;  /* 0x3e80000014145820 */ /* 0x000fe20000400000 */
[----:B------:R-:W-:Y:S01]  /*1e10*/  FSETP.GEU.AND P5, PT, |R24|, 1.175494350822287508e-38, PT ;  /* 0x008000001800780b */ /* 0x000fe20003fae200 */
[----:B------:R-:W0:Y:S03]  /*1e20*/  MUFU.RCP R14, R14 ;  /* 0x0000000e000e7308 */ /* 0x000e260000001000 */
[----:B------:R-:W-:-:S04]  /*1e30*/  @!P4 FMUL R20, R20, 16777216 ;  /* 0x4b8000001414c820 */ /* 0x000fc80000400000 */
[----:B------:R-:W-:Y:S02]  /*1e40*/  @P6 FMUL R24, R24, 0.25 ;  /* 0x3e80000018186820 */ /* 0x000fe40000400000 */
[----:B------:R-:W1:Y:S03]  /*1e50*/  MUFU.RCP R20, R20 ;  /* 0x0000001400147308 */ /* 0x000e660000001000 */
[----:B------:R-:W-:-:S05]  /*1e60*/  @!P5 FMUL R24, R24, 16777216 ;  /* 0x4b8000001818d820 */ /* 0x000fca0000400000 */
[----:B------:R-:W2:Y:S01]  /*1e70*/  MUFU.RCP R16, R16 ;  /* 0x0000001000107308 */ /* 0x000ea20000001000 */
[----:B0-----:R-:W-:Y:S01]  /*1e80*/  FMUL R15, R14, R15 ;  /* 0x0000000f0e0f7220 */ /* 0x001fe20000400000 */
[----:B------:R-:W-:Y:S01]  /*1e90*/  @P6 FMUL R5, R5, 0.25 ;  /* 0x3e80000005056820 */ /* 0x000fe20000400000 */
[----:B------:R-:W-:-:S05]  /*1ea0*/  @!P4 FMUL R23, R23, 16777216 ;  /* 0x4b8000001717c820 */ /* 0x000fca0000400000 */
[----:B------:R-:W0:Y:S01]  /*1eb0*/  MUFU.RCP R24, R24 ;  /* 0x0000001800187308 */ /* 0x000e220000001000 */
[----:B------:R-:W-:Y:S01]  /*1ec0*/  FSETP.GTU.AND P6, PT, R10, RZ, PT ;  /* 0x000000ff0a00720b */ /* 0x000fe20003fcc000 */
[----:B------:R-:W-:Y:S01]  /*1ed0*/  @!P5 FMUL R5, R5, 16777216 ;  /* 0x4b8000000505d820 */ /* 0x000fe20000400000 */
[----:B-1----:R-:W-:Y:S01]  /*1ee0*/  FMUL R20, R20, R23 ;  /* 0x0000001714147220 */ /* 0x002fe20000400000 */
[----:B------:R-:W-:Y:S02]  /*1ef0*/  FSETP.GTU.AND P4, PT, R12, RZ, PT ;  /* 0x000000ff0c00720b */ /* 0x000fe40003f8c000 */
[----:B------:R-:W-:Y:S01]  /*1f00*/  FSETP.NAN.AND P5, PT, R15, R15, PT ;  /* 0x0000000f0f00720b */ /* 0x000fe20003fa8000 */
[----:B--2---:R-:W-:Y:S01]  /*1f10*/  FMUL R16, R16, R13 ;  /* 0x0000000d10107220 */ /* 0x004fe20000400000 */
[----:B------:R-:W1:Y:S01]  /*1f20*/  MUFU.RCP R21, R18 ;  /* 0x0000001200157308 */ /* 0x000e620000001000 */
[----:B------:R-:W-:Y:S02]  /*1f30*/  FSEL R10, R10, RZ, P6 ;  /* 0x000000ff0a0a7208 */ /* 0x000fe40003000000 */
[----:B------:R-:W-:-:S02]  /*1f40*/  FSEL R12, R12, RZ, P4 ;  /* 0x000000ff0c0c7208 */ /* 0x000fc40002000000 */
[C---:B------:R-:W-:Y:S02]  /*1f50*/  FSETP.GTU.AND P6, PT, R11.reuse, RZ, PT ;  /* 0x000000ff0b00720b */ /* 0x040fe40003fcc000 */
[----:B------:R-:W-:Y:S01]  /*1f60*/  FSETP.NAN.AND P4, PT, R20, R20, PT ;  /* 0x000000141400720b */ /* 0x000fe20003f88000 */
[----:B0-----:R-:W-:Y:S01]  /*1f70*/  FMUL R5, R24, R5 ;  /* 0x0000000518057220 */ /* 0x001fe20000400000 */
[----:B------:R-:W-:Y:S02]  /*1f80*/  FSEL R11, R11, RZ, P6 ;  /* 0x000000ff0b0b7208 */ /* 0x000fe40003000000 */
[----:B------:R-:W-:-:S04]  /*1f90*/  FSETP.GEU.AND P6, PT, R15, R16, PT ;  /* 0x000000100f00720b */ /* 0x000fc80003fce000 */
[----:B------:R-:W-:Y:S02]  /*1fa0*/  @!P5 FSEL R15, R15, R16, !P6 ;  /* 0x000000100f0fd208 */ /* 0x000fe40007000000 */
[CC--:B------:R-:W-:Y:S01]  /*1fb0*/  FSETP.GEU.AND P5, PT, R20.reuse, R5.reuse, PT ;  /* 0x000000051400720b */ /* 0x0c0fe20003fae000 */
[----:B-1----:R-:W-:Y:S01]  /*1fc0*/  FMUL R0, R21, R0 ;  /* 0x0000000015007220 */ /* 0x002fe20000400000 */
[----:B------:R-:W-:Y:S02]  /*1fd0*/  FSETP.GTU.AND P6, PT, R17, RZ, PT ;  /* 0x000000ff1100720b */ /* 0x000fe40003fcc000 */
[----:B------:R-:W-:Y:S02]  /*1fe0*/  @!P4 FSEL R20, R20, R5, !P5 ;  /* 0x000000051414c208 */ /* 0x000fe40006800000 */
[----:B------:R-:W-:Y:S01]  /*1ff0*/  FSETP.GTU.AND P4, PT, R7, RZ, PT ;  /* 0x000000ff0700720b */ /* 0x000fe20003f8c000 */
[----:B------:R-:W-:Y:S01]  /*2000*/  FADD R4, -R4, 1 ;  /* 0x3f80000004047421 */ /* 0x000fe20000000100 */
[----:B------:R-:W-:Y:S01]  /*2010*/  FADD R3, -R3, 1 ;  /* 0x3f80000003037421 */ /* 0x000fe20000000100 */
[----:B------:R-:W-:-:S02]  /*2020*/  FSETP.GTU.AND P5, PT, R8, RZ, PT ;  /* 0x000000ff0800720b */ /* 0x000fc40003fac000 */
[----:B------:R-:W-:Y:S01]  /*2030*/  FSEL R17, R17, RZ, P6 ;  /* 0x000000ff11117208 */ /* 0x000fe20003000000 */
[----:B------:R-:W-:Y:S01]  /*2040*/  FADD R2, -R2, 1 ;  /* 0x3f80000002027421 */ /* 0x000fe20000000100 */
[----:B------:R-:W-:Y:S02]  /*2050*/  FSETP.GTU.AND P6, PT, R0, RZ, PT ;  /* 0x000000ff0000720b */ /* 0x000fe40003fcc000 */
[----:B------:R-:W-:Y:S01]  /*2060*/  FSEL R7, R7, RZ, P4 ;  /* 0x000000ff07077208 */ /* 0x000fe20002000000 */
[----:B------:R-:W-:Y:S01]  /*2070*/  FADD R19, -R19, 1 ;  /* 0x3f80000013137421 */ /* 0x000fe20000000100 */
[----:B------:R-:W-:Y:S01]  /*2080*/  FADD R27, -R27, 1 ;  /* 0x3f8000001b1b7421 */ /* 0x000fe20000000100 */
[----:B------:R-:W-:Y:S01]  /*2090*/  @!P0 FSEL R19, R4, RZ, !P3 ;  /* 0x000000ff04138208 */ /* 0x000fe20005800000 */
[----:B------:R-:W-:Y:S01]  /*20a0*/  @!P1 FADD R19, -R10, 1 ;  /* 0x3f8000000a139421 */ /* 0x000fe20000000100 */
[----:B------:R-:W-:Y:S01]  /*20b0*/  @!P0 FSEL R27, R3, RZ, !P3 ;  /* 0x000000ff031b8208 */ /* 0x000fe20005800000 */
[----:B------:R-:W-:Y:S01]  /*20c0*/  @!P1 FADD R27, -R12, 1 ;  /* 0x3f8000000c1b9421 */ /* 0x000fe20000000100 */
[----:B------:R-:W-:Y:S01]  /*20d0*/  FSEL R8, R8, RZ, P5 ;  /* 0x000000ff08087208 */ /* 0x000fe20002800000 */
[----:B------:R-:W-:Y:S01]  /*20e0*/  FADD R20, -R20, 1 ;  /* 0x3f80000014147421 */ /* 0x000fe20000000100 */
[----:B------:R-:W-:Y:S01]  /*20f0*/  FSETP.GTU.AND P5, PT, R9, RZ, PT ;  /* 0x000000ff0900720b */ /* 0x000fe20003fac000 */
[----:B------:R-:W-:Y:S01]  /*2100*/  FADD R28, -R28, 1 ;  /* 0x3f8000001c1c7421 */ /* 0x000fe20000000100 */
[----:B------:R-:W-:Y:S01]  /*2110*/  FSEL R0, R0, RZ, P6 ;  /* 0x000000ff00007208 */ /* 0x000fe20003000000 */
[----:B------:R-:W-:Y:S01]  /*2120*/  @!P2 FADD R19, -R11, 1 ;  /* 0x3f8000000b13a421 */ /* 0x000fe20000000100 */
[----:B------:R-:W-:Y:S01]  /*2130*/  FADD R17, -R17, 1 ;  /* 0x3f80000011117421 */ /* 0x000fe20000000100 */
[----:B------:R-:W-:Y:S01]  /*2140*/  @!P2 FADD R27, -R7, 1 ;  /* 0x3f800000071ba421 */ /* 0x000fe20000000100 */
[----:B------:R-:W-:Y:S01]  /*2150*/  @!P0 FSEL R28, R2, RZ, !P3 ;  /* 0x000000ff021c8208 */ /* 0x000fe20005800000 */
[----:B------:R-:W-:Y:S01]  /*2160*/  FADD R15, -R15, 1 ;  /* 0x3f8000000f0f7421 */ /* 0x000fe20000000100 */
[----:B------:R-:W-:Y:S01]  /*2170*/  FSEL R9, R9, RZ, P5 ;  /* 0x000000ff09097208 */ /* 0x000fe20002800000 */
[----:B------:R-:W-:Y:S01]  /*2180*/  FADD R8, -R8, 1 ;  /* 0x3f80000008087421 */ /* 0x000fe20000000100 */
[----:B------:R-:W-:Y:S01]  /*2190*/  @!P0 FSEL R15, R20, RZ, !P3 ;  /* 0x000000ff140f8208 */ /* 0x000fe20005800000 */
[----:B------:R-:W-:Y:S01]  /*21a0*/  FADD R4, -R0, 1 ;  /* 0x3f80000000047421 */ /* 0x000fe20000000100 */
[----:B------:R-:W-:-:S02]  /*21b0*/  @P2 FSEL R8, R17, R28, !P1 ;  /* 0x0000001c11082208 */ /* 0x000fc40004800000 */
[----:B------:R-:W-:Y:S02]  /*21c0*/  FSETP.GEU.AND P4, PT, R19, 0.20000000298023223877, PT ;  /* 0x3e4ccccd1300780b */ /* 0x000fe40003f8e000 */
[----:B------:R-:W-:Y:S01]  /*21d0*/  FSETP.GEU.AND P3, PT, R27, 0.20000000298023223877, PT ;  /* 0x3e4ccccd1b00780b */ /* 0x000fe20003f6e000 */
[----:B------:R-:W-:Y:S01]  /*21e0*/  FADD R9, -R9, 1 ;  /* 0x3f80000009097421 */ /* 0x000fe20000000100 */
[----:B------:R-:W-:Y:S01]  /*21f0*/  FMUL R0, R27, 0.5 ;  /* 0x3f0000001b007820 */ /* 0x000fe20000400000 */
[----:B------:R-:W-:Y:S01]  /*2200*/  FMUL R2, R19, 0.5 ;  /* 0x3f00000013027820 */ /* 0x000fe20000400000 */
[----:B------:R-:W-:Y:S02]  /*2210*/  @P2 FSEL R9, R4, R15, !P1 ;  /* 0x0000000f04092208 */ /* 0x000fe40004800000 */
[C---:B------:R-:W-:Y:S01]  /*2220*/  FSETP.GEU.AND P0, PT, R8.reuse, 0.20000000298023223877, PT ;  /* 0x3e4ccccd0800780b */ /* 0x040fe20003f0e000 */
[----:B------:R-:W-:Y:S01]  /*2230*/  FMUL R0, R27, R0 ;  /* 0x000000001b007220 */ /* 0x000fe20000400000 */
[----:B------:R-:W-:Y:S01]  /*2240*/  FMUL R2, R19, R2 ;  /* 0x0000000213027220 */ /* 0x000fe20000400000 */
[----:B------:R-:W-:Y:S01]  /*2250*/  FMUL R3, R8, 0.5 ;  /* 0x3f00000008037820 */ /* 0x000fe20000400000 */
[C---:B------:R-:W-:Y:S01]  /*2260*/  FSETP.GEU.AND P1, PT, R9.reuse, 0.20000000298023223877, PT ;  /* 0x3e4ccccd0900780b */ /* 0x040fe20003f2e000 */
[----:B------:R-:W-:Y:S01]  /*2270*/  FMUL R5, R0, 5 ;  /* 0x40a0000000057820 */ /* 0x000fe20000400000 */
[----:B------:R-:W-:Y:S01]  /*2280*/  FMUL R2, R2, 5 ;  /* 0x40a0000002027820 */ /* 0x000fe20000400000 */
[----:B------:R-:W-:Y:S01]  /*2290*/  FMUL R0, R9, 0.5 ;  /* 0x3f00000009007820 */ /* 0x000fe20000400000 */
[C---:B------:R-:W-:Y:S01]  /*22a0*/  FMUL R3, R8.reuse, R3 ;  /* 0x0000000308037220 */ /* 0x040fe20000400000 */
[----:B------:R-:W-:Y:S01]  /*22b0*/  @P4 FADD R2, R19, -0.10000000149011611938 ;  /* 0xbdcccccd13024421 */ /* 0x000fe20000000000 */
[----:B------:R-:W-:Y:S01]  /*22c0*/  @P3 FADD R5, R27, -0.10000000149011611938 ;  /* 0xbdcccccd1b053421 */ /* 0x000fe20000000000 */
[----:B------:R-:W-:Y:S01]  /*22d0*/  FMUL R0, R9, R0 ;  /* 0x0000000009007220 */ /* 0x000fe20000400000 */
[----:B------:R-:W-:Y:S01]  /*22e0*/  FMUL R3, R3, 5 ;  /* 0x40a0000003037820 */ /* 0x000fe20000400000 */
[----:B------:R-:W-:Y:S01]  /*22f0*/  @P0 FADD R3, R8, -0.10000000149011611938 ;  /* 0xbdcccccd08030421 */ /* 0x000fe20000000000 */
[----:B------:R-:W-:Y:S01]  /*2300*/  FADD R2, R2, R5 ;  /* 0x0000000502027221 */ /* 0x000fe20000000000 */
[----:B------:R-:W-:-:S02]  /*2310*/  FMUL R0, R0, 5 ;  /* 0x40a0000000007820 */ /* 0x000fc40000400000 */
[----:B------:R-:W-:Y:S01]  /*2320*/  @P1 FADD R0, R9, -0.10000000149011611938 ;  /* 0xbdcccccd09001421 */ /* 0x000fe20000000000 */
[----:B------:R-:W-:-:S04]  /*2330*/  FADD R3, R3, R2 ;  /* 0x0000000203037221 */ /* 0x000fc80000000000 */
[----:B------:R-:W-:-:S05]  /*2340*/  FADD R0, R0, R3 ;  /* 0x0000000300007221 */ /* 0x000fca0000000000 */
[----:B------:R-:W0:Y:S02]  /*2350*/  SHFL.BFLY PT, R3, R0, 0x10, 0x1f ;  /* 0x0e001f0000037f89 */ /* 0x000e2400000e0000 */
[----:B0-----:R-:W-:-:S05]  /*2360*/  FADD R3, R0, R3 ;  /* 0x0000000300037221 */ /* 0x001fca0000000000 */
[----:B------:R-:W0:Y:S02]  /*2370*/  SHFL.BFLY PT, R2, R3, 0x8, 0x1f ;  /* 0x0d001f0003027f89 */ /* 0x000e2400000e0000 */
[----:B0-----:R-:W-:-:S05]  /*2380*/  FADD R2, R3, R2 ;  /* 0x0000000203027221 */ /* 0x001fca0000000000 */
[----:B------:R-:W0:Y:S02]  /*2390*/  SHFL.BFLY PT, R5, R2, 0x4, 0x1f ;  /* 0x0c801f0002057f89 */ /* 0x000e2400000e0000 */
[----:B0-----:R-:W-:-:S05]  /*23a0*/  FADD R5, R2, R5 ;  /* 0x0000000502057221 */ /* 0x001fca0000000000 */
[----:B------:R-:W0:Y:S01]  /*23b0*/  SHFL.BFLY PT, R4, R5, 0x2, 0x1f ;  /* 0x0c401f0005047f89 */ /* 0x000e2200000e0000 */
[----:B------:R-:W1:Y:S01]  /*23c0*/  S2UR UR5, SR_CgaCtaId ;  /* 0x00000000000579c3 */ /* 0x000e620000008800 */
[----:B------:R-:W-:Y:S01]  /*23d0*/  LOP3.LUT P0, RZ, R33, 0x1f, RZ, 0xc0, !PT ;  /* 0x0000001f21ff7812 */ /* 0x000fe2000780c0ff */
[----:B0-----:R-:W-:-:S05]  /*23e0*/  FADD R4, R5, R4 ;  /* 0x0000000405047221 */ /* 0x001fca0000000000 */
[----:B------:R-:W0:Y:S01]  /*23f0*/  SHFL.BFLY PT, R7, R4, 0x1, 0x1f ;  /* 0x0c201f0004077f89 */ /* 0x000e2200000e0000 */
[----:B------:R-:W-:Y:S01]  /*2400*/  UMOV UR4, 0x400 ;  /* 0x0000040000047882 */ /* 0x000fe20000000000 */
[----:B------:R-:W-:Y:S01]  /*2410*/  SHF.R.U32.HI R0, RZ, 0x3, R33 ;  /* 0x00000003ff007819 */ /* 0x000fe20000011621 */
[----:B-1----:R-:W-:-:S03]  /*2420*/  UPRMT UR4, UR5, 0x654, UR4 ;  /* 0x0000065405047896 */ /* 0x002fc60008000004 */
[----:B------:R-:W-:Y:S01]  /*2430*/  LOP3.LUT R0, R0, 0x4, RZ, 0xc0, !PT ;  /* 0x0000000400007812 */ /* 0x000fe200078ec0ff */
[----:B0-----:R-:W-:-:S05]  /*2440*/  FADD R7, R4, R7 ;  /* 0x0000000704077221 */ /* 0x001fca0000000000 */
[----:B------:R-:W-:Y:S01]  /*2450*/  @!P0 STS [R0+UR4], R7 ;  /* 0x0000000700008988 */ /* 0x000fe20008000804 */
[----:B------:R-:W-:Y:S01]  /*2460*/  BAR.SYNC.DEFER_BLOCKING 0x0 ;  /* 0x0000000000007b1d */ /* 0x000fe20000010000 */
[C---:B------:R-:W-:Y:S02]  /*2470*/  ISETP.GE.AND P1, PT, R33.reuse, 0x2, PT ;  /* 0x000000022100780c */ /* 0x040fe40003f26270 */
[----:B------:R-:W-:-:S11]  /*2480*/  LEA R2, R33, UR4, 0x2 ;  /* 0x0000000421027c11 */ /* 0x000fd6000f8e10ff */
[----:B------:R-:W0:Y:S01]  /*2490*/  @!P1 LDS R6, [R2] ;  /* 0x0000000002069984 */ /* 0x000e220000000800 */
[----:B------:R-:W-:-:S04]  /*24a0*/  LOP3.LUT R4, R33, 0x1, RZ, 0xc0, !PT ;  /* 0x0000000121047812 */ /* 0x000fc800078ec0ff */
[----:B------:R-:W-:-:S04]  /*24b0*/  ISETP.NE.U32.AND P0, PT, R4, 0x1, PT ;  /* 0x000000010400780c */ /* 0x000fc80003f05070 */
[----:B------:R-:W-:Y:S01]  /*24c0*/  ISETP.LT.AND P0, PT, R33, 0x2, P0 ;  /* 0x000000022100780c */ /* 0x000fe20000701270 */
[----:B0-----:R-:W0:Y:S02]  /*24d0*/  SHFL.BFLY PT, R3, R6, 0x1, 0x1f ;  /* 0x0c201f0006037f89 */ /* 0x001e2400000e0000 */
[----:B0-----:R-:W-:-:S10]  /*24e0*/  FADD R3, R6, R3 ;  /* 0x0000000306037221 */ /* 0x001fd40000000000 */
[----:B------:R0:W-:Y:S01]  /*24f0*/  @P0 STS [R2], R3 ;  /* 0x0000000302000388 */ /* 0x0001e20000000800 */
[----:B------:R-:W-:Y:S01]  /*2500*/  BAR.SYNC.DEFER_BLOCKING 0x0 ;  /* 0x0000000000007b1d */ /* 0x000fe20000010000 */
[----:B------:R-:W-:-:S05]  /*2510*/  LOP3.LUT P0, RZ, R33, 0x3f, RZ, 0xc0, !PT ;  /* 0x0000003f21ff7812 */ /* 0x000fca000780c0ff */
[----:B------:R-:W1:Y:S02]  /*2520*/  LDS R4, [UR4] ;  /* 0x00000004ff047984 */ /* 0x000e640008000800 */
[----:B------:R-:W-:Y:S06]  /*2530*/  BAR.SYNC.DEFER_BLOCKING 0x0 ;  /* 0x0000000000007b1d */ /* 0x000fec0000010000 */
[----:B0-----:R-:W-:Y:S05]  /*2540*/  @P0 EXIT ;  /* 0x000000000000094d */ /* 0x001fea0003800000 */
[----:B------:R-:W0:Y:S01]  /*2550*/  LDC.64 R2, c[0x0][0x210] ;  /* 0x00008400ff027b82 */ /* 0x000e220000000a00 */
[----:B-1----:R-:W-:-:S04]  /*2560*/  FADD R4, RZ, R4 ;  /* 0x00000004ff047221 */ /* 0x002fc80000000000 */
[----:B------:R-:W-:-:S05]  /*2570*/  FMUL R5, R4, 0.00390625 ;  /* 0x3b80000004057820 */ /* 0x000fca0000400000 */
[----:B0-----:R-:W-:Y:S01]  /*2580*/  STG.E desc[UR6][R2.64], R5 ;  /* 0x0000000502007986 */ /* 0x001fe2000c101906 */
[----:B------:R-:W-:Y:S05]  /*2590*/  EXIT ;  /* 0x000000000000794d */ /* 0x000fea0003800000 */
.L_x_0:
[----:B------:R-:W-:-:S00]  /*25a0*/  BRA `(.L_x_0) ;  /* 0xfffffffc00fc7947 */ /* 0x000fc0000383ffff */
[----:B------:R-:W-:-:S00]  /*25b0*/  NOP ;  /* 0x0000000000007918 */ /* 0x000fc00000000000 */
        /* <DEDUP_REMOVED lines=12> */
.L_x_1:


//--------------------- .nv.shared.triton_per_fused_div_lt_mean_mul_stack_sub_where_0 --------------------------
	.section	.nv.shared.triton_per_fused_div_lt_mean_mul_stack_sub_where_0,"aw",@nobits
	.sectionflags	@""
	.align	16
	.zero		1024


//--------------------- .nv.constant0.triton_per_fused_div_lt_mean_mul_stack_sub_where_0 --------------------------
	.section	.nv.constant0.triton_per_fused_div_lt_mean_mul_stack_sub_where_0,"a",@progbits
	.sectionflags	@""
	.align	4
.nv.constant0.triton_per_fused_div_lt_mean_mul_stack_sub_where_0:
	.zero		556
